//
// Generated by NVIDIA NVVM Compiler
//
// Compiler Build ID: CL-36424714
// Cuda compilation tools, release 13.0, V13.0.88
// Based on NVVM 20.0.0
//

.version 9.0
.target sm_100
.address_size 64

	// .globl	_Z7computefifffPfiiffffffffffffffffffffff
.extern .func  (.param .b32 func_retval0) vprintf
(
	.param .b64 vprintf_param_0,
	.param .b64 vprintf_param_1
)
;
.global .align 1 .b8 $str[7] = {37, 46, 49, 55, 103, 10};
.global .align 4 .b8 __cudart_i2opi_f[24] = {65, 144, 67, 60, 153, 149, 98, 219, 192, 221, 52, 245, 209, 87, 39, 252, 41, 21, 68, 78, 110, 131, 249, 162};

.visible .entry _Z7computefifffPfiiffffffffffffffffffffff(
	.param .f32 _Z7computefifffPfiiffffffffffffffffffffff_param_0,
	.param .u32 _Z7computefifffPfiiffffffffffffffffffffff_param_1,
	.param .f32 _Z7computefifffPfiiffffffffffffffffffffff_param_2,
	.param .f32 _Z7computefifffPfiiffffffffffffffffffffff_param_3,
	.param .f32 _Z7computefifffPfiiffffffffffffffffffffff_param_4,
	.param .u64 .ptr .align 1 _Z7computefifffPfiiffffffffffffffffffffff_param_5,
	.param .u32 _Z7computefifffPfiiffffffffffffffffffffff_param_6,
	.param .u32 _Z7computefifffPfiiffffffffffffffffffffff_param_7,
	.param .f32 _Z7computefifffPfiiffffffffffffffffffffff_param_8,
	.param .f32 _Z7computefifffPfiiffffffffffffffffffffff_param_9,
	.param .f32 _Z7computefifffPfiiffffffffffffffffffffff_param_10,
	.param .f32 _Z7computefifffPfiiffffffffffffffffffffff_param_11,
	.param .f32 _Z7computefifffPfiiffffffffffffffffffffff_param_12,
	.param .f32 _Z7computefifffPfiiffffffffffffffffffffff_param_13,
	.param .f32 _Z7computefifffPfiiffffffffffffffffffffff_param_14,
	.param .f32 _Z7computefifffPfiiffffffffffffffffffffff_param_15,
	.param .f32 _Z7computefifffPfiiffffffffffffffffffffff_param_16,
	.param .f32 _Z7computefifffPfiiffffffffffffffffffffff_param_17,
	.param .f32 _Z7computefifffPfiiffffffffffffffffffffff_param_18,
	.param .f32 _Z7computefifffPfiiffffffffffffffffffffff_param_19,
	.param .f32 _Z7computefifffPfiiffffffffffffffffffffff_param_20,
	.param .f32 _Z7computefifffPfiiffffffffffffffffffffff_param_21,
	.param .f32 _Z7computefifffPfiiffffffffffffffffffffff_param_22,
	.param .f32 _Z7computefifffPfiiffffffffffffffffffffff_param_23,
	.param .f32 _Z7computefifffPfiiffffffffffffffffffffff_param_24,
	.param .f32 _Z7computefifffPfiiffffffffffffffffffffff_param_25,
	.param .f32 _Z7computefifffPfiiffffffffffffffffffffff_param_26,
	.param .f32 _Z7computefifffPfiiffffffffffffffffffffff_param_27,
	.param .f32 _Z7computefifffPfiiffffffffffffffffffffff_param_28,
	.param .f32 _Z7computefifffPfiiffffffffffffffffffffff_param_29
)
{
	.local .align 8 .b8 	__local_depot0[40];
	.reg .b64 	%SP;
	.reg .b64 	%SPL;
	.reg .pred 	%p<47>;
	.reg .b32 	%r<119>;
	.reg .b32 	%f<283>;
	.reg .b64 	%rd<72>;
	.reg .b64 	%fd<10>;

	mov.u64 	%SPL, __local_depot0;
	cvta.local.u64 	%SP, %SPL;
	ld.param.f32 	%f282, [_Z7computefifffPfiiffffffffffffffffffffff_param_0];
	ld.param.u32 	%r17, [_Z7computefifffPfiiffffffffffffffffffffff_param_1];
	ld.param.f32 	%f37, [_Z7computefifffPfiiffffffffffffffffffffff_param_2];
	ld.param.f32 	%f38, [_Z7computefifffPfiiffffffffffffffffffffff_param_3];
	ld.param.f32 	%f39, [_Z7computefifffPfiiffffffffffffffffffffff_param_4];
	ld.param.u64 	%rd15, [_Z7computefifffPfiiffffffffffffffffffffff_param_5];
	ld.param.u32 	%r18, [_Z7computefifffPfiiffffffffffffffffffffff_param_6];
	ld.param.f32 	%f24, [_Z7computefifffPfiiffffffffffffffffffffff_param_8];
	ld.param.f32 	%f25, [_Z7computefifffPfiiffffffffffffffffffffff_param_11];
	ld.param.f32 	%f26, [_Z7computefifffPfiiffffffffffffffffffffff_param_12];
	ld.param.f32 	%f28, [_Z7computefifffPfiiffffffffffffffffffffff_param_18];
	ld.param.f32 	%f29, [_Z7computefifffPfiiffffffffffffffffffffff_param_19];
	ld.param.f32 	%f30, [_Z7computefifffPfiiffffffffffffffffffffff_param_20];
	ld.param.f32 	%f31, [_Z7computefifffPfiiffffffffffffffffffffff_param_21];
	ld.param.f32 	%f32, [_Z7computefifffPfiiffffffffffffffffffffff_param_25];
	ld.param.f32 	%f33, [_Z7computefifffPfiiffffffffffffffffffffff_param_26];
	ld.param.f32 	%f34, [_Z7computefifffPfiiffffffffffffffffffffff_param_27];
	ld.param.f32 	%f35, [_Z7computefifffPfiiffffffffffffffffffffff_param_28];
	ld.param.f32 	%f36, [_Z7computefifffPfiiffffffffffffffffffffff_param_29];
	cvta.to.global.u64 	%rd1, %rd15;
	add.u64 	%rd2, %SPL, 0;
	add.f32 	%f40, %f38, %f39;
	add.f32 	%f41, %f37, %f40;
	mul.f32 	%f42, %f41, 0f00000000;
	abs.f32 	%f43, %f42;
	mov.f32 	%f44, 0f3FB8AA3B;
	mul.rn.f32 	%f45, %f43, %f44;
	cvt.rzi.f32.f32 	%f46, %f45;
	abs.f32 	%f47, %f46;
	setp.gt.f32 	%p1, %f47, 0f42FC0000;
	mov.f32 	%f48, 0f42FC0000;
	copysign.f32 	%f49, %f46, %f48;
	selp.f32 	%f50, %f49, %f46, %p1;
	fma.rn.f32 	%f51, %f50, 0fBF317218, %f43;
	fma.rn.f32 	%f52, %f50, 0f3102E308, %f51;
	mul.f32 	%f53, %f52, 0f3FB8AA3B;
	add.f32 	%f54, %f50, 0f4B40007D;
	mov.b32 	%r20, %f54;
	shl.b32 	%r21, %r20, 23;
	mov.b32 	%f55, %r21;
	ex2.approx.ftz.f32 	%f56, %f53;
	mul.f32 	%f57, %f56, %f55;
	mov.f32 	%f58, 0f3E000000;
	div.approx.ftz.f32 	%f59, %f58, %f57;
	fma.rn.f32 	%f60, %f57, 0f40000000, %f59;
	mov.f32 	%f61, 0f7BB3CB92;
	div.rn.f32 	%f62, %f61, %f60;
	mov.f32 	%f63, 0fF9C044FA;
	div.rn.f32 	%f64, %f63, %f62;
	add.f32 	%f65, %f64, 0f00000000;
	setp.neu.f32 	%p2, %f282, %f65;
	setp.geu.f32 	%p3, %f282, 0f00000000;
	or.pred  	%p4, %p3, %p2;
	setp.lt.s32 	%p5, %r17, 1;
	or.pred  	%p6, %p4, %p5;
	@%p6 bra 	$L__BB0_28;
	ld.param.f32 	%f277, [_Z7computefifffPfiiffffffffffffffffffffff_param_13];
	ld.param.u32 	%r110, [_Z7computefifffPfiiffffffffffffffffffffff_param_7];
	div.rn.f32 	%f1, %f24, 0f80000000;
	mul.f32 	%f66, %f25, 0f964693F5;
	mul.f32 	%f67, %f26, 0f00000000;
	sub.f32 	%f68, %f67, %f277;
	sub.f32 	%f2, %f66, %f68;
	setp.lt.s32 	%p7, %r110, 1;
	add.f32 	%f69, %f30, 0f00000000;
	setp.lt.f32 	%p8, %f30, 0f00800000;
	mul.f32 	%f70, %f69, 0f4B000000;
	selp.f32 	%f71, %f70, %f69, %p8;
	selp.f32 	%f72, 0fC1B80000, 0f00000000, %p8;
	mov.b32 	%r22, %f71;
	add.s32 	%r23, %r22, -1059760811;
	and.b32  	%r24, %r23, -8388608;
	sub.s32 	%r25, %r22, %r24;
	mov.b32 	%f73, %r25;
	cvt.rn.f32.s32 	%f74, %r24;
	fma.rn.f32 	%f75, %f74, 0f34000000, %f72;
	add.f32 	%f76, %f73, 0fBF800000;
	fma.rn.f32 	%f77, %f76, 0fBE055027, 0f3E1039F6;
	fma.rn.f32 	%f78, %f77, %f76, 0fBDF8CDCC;
	fma.rn.f32 	%f79, %f78, %f76, 0f3E0F2955;
	fma.rn.f32 	%f80, %f79, %f76, 0fBE2AD8B9;
	fma.rn.f32 	%f81, %f80, %f76, 0f3E4CED0B;
	fma.rn.f32 	%f82, %f81, %f76, 0fBE7FFF22;
	fma.rn.f32 	%f83, %f82, %f76, 0f3EAAAA78;
	fma.rn.f32 	%f84, %f83, %f76, 0fBF000000;
	mul.f32 	%f85, %f76, %f84;
	fma.rn.f32 	%f86, %f85, %f76, %f76;
	fma.rn.f32 	%f87, %f75, 0f3F317218, %f86;
	setp.gt.u32 	%p9, %r22, 2139095039;
	fma.rn.f32 	%f88, %f71, 0f7F800000, 0f7F800000;
	selp.f32 	%f89, %f88, %f87, %p9;
	setp.eq.f32 	%p10, %f71, 0f00000000;
	selp.f32 	%f90, 0fFF800000, %f89, %p10;
	add.f32 	%f3, %f29, %f90;
	abs.f32 	%f4, %f3;
	fma.rn.f32 	%f5, %f4, 0fBF000000, 0f3F000000;
	mov.f32 	%f91, 0f3F000000;
	cvt.sat.f32.f32 	%f92, %f91;
	mov.f32 	%f93, 0f4B400001;
	mov.f32 	%f94, 0f437C0000;
	fma.rm.f32 	%f95, %f92, %f94, %f93;
	add.f32 	%f96, %f95, 0fCB40007F;
	neg.f32 	%f97, %f96;
	fma.rn.f32 	%f98, 0f83AE8389, 0f3FB8AA3B, %f97;
	fma.rn.f32 	%f99, 0f83AE8389, 0f32A57060, %f98;
	mov.b32 	%r26, %f95;
	shl.b32 	%r27, %r26, 23;
	mov.b32 	%f100, %r27;
	ex2.approx.ftz.f32 	%f101, %f99;
	mul.f32 	%f102, %f101, %f100;
	sub.f32 	%f6, %f31, %f102;
	mov.f32 	%f103, 0f79CB317D;
	div.rn.f32 	%f7, %f103, %f32;
	mul.f32 	%f104, %f33, %f34;
	div.rn.f32 	%f8, %f104, 0f80000008;
	mul.f32 	%f105, %f36, 0f7F800000;
	div.rn.f32 	%f9, %f35, %f105;
	@%p7 bra 	$L__BB0_15;
	setp.gt.s32 	%p24, %r18, 0;
	@%p24 bra 	$L__BB0_9;
	setp.gt.f32 	%p25, %f3, 0f3F0F5C29;
	setp.gt.f32 	%p26, %f4, 0f3F0F5C29;
	setp.eq.f32 	%p27, %f4, 0f3F800000;
	rsqrt.approx.ftz.f32 	%f143, %f5;
	mul.f32 	%f144, %f5, %f143;
	mul.f32 	%f145, %f143, 0f3F000000;
	neg.f32 	%f146, %f144;
	fma.rn.f32 	%f147, %f146, %f145, 0f3F000000;
	fma.rn.f32 	%f148, %f144, %f147, %f144;
	selp.f32 	%f149, 0f00000000, %f148, %p27;
	selp.f32 	%f150, %f149, %f4, %p26;
	copysign.f32 	%f151, %f3, %f150;
	mul.f32 	%f152, %f151, %f151;
	fma.rn.f32 	%f153, %f152, 0f3D10ECEF, 0f3C8B1ABB;
	fma.rn.f32 	%f154, %f153, %f152, 0f3CFC028C;
	fma.rn.f32 	%f155, %f154, %f152, 0f3D372139;
	fma.rn.f32 	%f156, %f155, %f152, 0f3D9993DB;
	fma.rn.f32 	%f157, %f156, %f152, 0f3E2AAAC6;
	mul.f32 	%f158, %f152, %f157;
	fma.rn.f32 	%f159, %f158, %f151, %f151;
	neg.f32 	%f160, %f159;
	selp.f32 	%f161, %f159, %f160, %p26;
	fma.rn.f32 	%f162, 0f3F6EE581, 0f3FD774EB, %f161;
	selp.f32 	%f163, %f159, %f162, %p25;
	add.f32 	%f164, %f163, %f163;
	selp.f32 	%f165, %f164, %f163, %p26;
	div.rn.f32 	%f166, %f28, %f165;
	abs.f32 	%f167, %f166;
	mov.f32 	%f168, 0f3FB8AA3B;
	mul.rn.f32 	%f169, %f167, %f168;
	cvt.rzi.f32.f32 	%f170, %f169;
	abs.f32 	%f171, %f170;
	setp.gt.f32 	%p28, %f171, 0f42FC0000;
	mov.f32 	%f172, 0f42FC0000;
	copysign.f32 	%f173, %f170, %f172;
	selp.f32 	%f174, %f173, %f170, %p28;
	fma.rn.f32 	%f175, %f174, 0fBF317218, %f167;
	fma.rn.f32 	%f176, %f174, 0f3102E308, %f175;
	mul.f32 	%f177, %f176, 0f3FB8AA3B;
	add.f32 	%f178, %f174, 0f4B40007D;
	mov.b32 	%r67, %f178;
	shl.b32 	%r68, %r67, 23;
	mov.b32 	%f179, %r68;
	ex2.approx.ftz.f32 	%f180, %f177;
	mul.f32 	%f181, %f180, %f179;
	mov.f32 	%f182, 0fBE000000;
	div.approx.ftz.f32 	%f183, %f182, %f181;
	fma.rn.f32 	%f184, %f181, 0f40000000, %f183;
	mul.f32 	%f185, %f166, %f166;
	fma.rn.f32 	%f186, %f185, 0f363D0ADA, 0f394FFF49;
	fma.rn.f32 	%f187, %f186, %f185, 0f3C08889A;
	fma.rn.f32 	%f188, %f187, %f185, 0f3E2AAAAB;
	mul.f32 	%f189, %f185, %f188;
	fma.rn.f32 	%f190, %f189, %f166, %f166;
	setp.ge.f32 	%p29, %f167, 0f3F800000;
	copysign.f32 	%f191, %f166, %f184;
	selp.f32 	%f10, %f191, %f190, %p29;
	mov.b32 	%r113, 0;
	mov.u64 	%rd43, __cudart_i2opi_f;
$L__BB0_4:
	mov.b64 	%rd69, 0;
	mov.b32 	%r114, 0;
$L__BB0_5:
	.pragma "nounroll";
	mul.wide.u32 	%rd42, %r114, 4;
	add.s64 	%rd44, %rd43, %rd42;
	ld.global.nc.u32 	%r70, [%rd44];
	mov.b32 	%r71, -1646438400;
	mad.wide.u32 	%rd45, %r70, %r71, %rd69;
	shr.u64 	%rd69, %rd45, 32;
	add.s64 	%rd46, %rd2, %rd42;
	st.local.u32 	[%rd46], %rd45;
	add.s32 	%r114, %r114, 1;
	setp.ne.s32 	%p30, %r114, 6;
	@%p30 bra 	$L__BB0_5;
	setp.leu.f32 	%p31, %f10, %f6;
	ld.local.u32 	%r72, [%rd2+12];
	ld.local.u32 	%r73, [%rd2+8];
	shf.l.wrap.b32 	%r74, %r73, %r72, 19;
	ld.local.u32 	%r75, [%rd2+4];
	shf.l.wrap.b32 	%r76, %r75, %r73, 19;
	shr.u32 	%r77, %r74, 30;
	shf.l.wrap.b32 	%r78, %r76, %r74, 2;
	shl.b32 	%r79, %r76, 2;
	shr.u32 	%r80, %r78, 31;
	add.s32 	%r81, %r80, %r77;
	shr.s32 	%r82, %r78, 31;
	xor.b32  	%r83, %r82, %r78;
	xor.b32  	%r84, %r82, %r79;
	cvt.u64.u32 	%rd47, %r83;
	shl.b64 	%rd48, %rd47, 32;
	cvt.u64.u32 	%rd49, %r84;
	or.b64  	%rd50, %rd48, %rd49;
	cvt.rn.f64.s64 	%fd5, %rd50;
	mul.f64 	%fd6, %fd5, 0d3BF921FB54442D19;
	cvt.rn.f32.f64 	%f192, %fd6;
	neg.f32 	%f193, %f192;
	setp.lt.s32 	%p32, %r78, 0;
	selp.f32 	%f194, %f193, %f192, %p32;
	mul.rn.f32 	%f195, %f194, %f194;
	and.b32  	%r85, %r81, 1;
	setp.eq.b32 	%p33, %r85, 1;
	selp.f32 	%f196, 0f3F800000, %f194, %p33;
	fma.rn.f32 	%f197, %f195, %f196, 0f00000000;
	fma.rn.f32 	%f198, %f195, 0f37CBAC00, 0fBAB607ED;
	selp.f32 	%f199, %f198, 0fB94D4153, %p33;
	selp.f32 	%f200, 0f3D2AAABB, 0f3C0885E4, %p33;
	fma.rn.f32 	%f201, %f199, %f195, %f200;
	selp.f32 	%f202, 0fBEFFFFFF, 0fBE2AAAA8, %p33;
	fma.rn.f32 	%f203, %f201, %f195, %f202;
	fma.rn.f32 	%f204, %f203, %f197, %f196;
	and.b32  	%r86, %r81, 2;
	setp.eq.s32 	%p34, %r86, 0;
	mov.f32 	%f205, 0f00000000;
	sub.f32 	%f206, %f205, %f204;
	selp.f32 	%f207, %f204, %f206, %p34;
	mul.wide.u32 	%rd51, %r113, 4;
	add.s64 	%rd52, %rd1, %rd51;
	st.global.f32 	[%rd52], %f207;
	mov.f32 	%f282, %f10;
	@%p31 bra 	$L__BB0_8;
	sqrt.rn.f32 	%f208, %f8;
	add.f32 	%f209, %f7, %f208;
	sub.f32 	%f282, %f209, %f9;
$L__BB0_8:
	add.s32 	%r113, %r113, 1;
	setp.eq.s32 	%p35, %r113, %r17;
	@%p35 bra 	$L__BB0_28;
	bra.uni 	$L__BB0_4;
$L__BB0_9:
	setp.gt.f32 	%p36, %f3, 0f3F0F5C29;
	setp.gt.f32 	%p37, %f4, 0f3F0F5C29;
	setp.eq.f32 	%p38, %f4, 0f3F800000;
	rsqrt.approx.ftz.f32 	%f210, %f5;
	mul.f32 	%f211, %f5, %f210;
	mul.f32 	%f212, %f210, 0f3F000000;
	neg.f32 	%f213, %f211;
	fma.rn.f32 	%f214, %f213, %f212, 0f3F000000;
	fma.rn.f32 	%f215, %f211, %f214, %f211;
	selp.f32 	%f216, 0f00000000, %f215, %p38;
	selp.f32 	%f217, %f216, %f4, %p37;
	copysign.f32 	%f218, %f3, %f217;
	mul.f32 	%f219, %f218, %f218;
	fma.rn.f32 	%f220, %f219, 0f3D10ECEF, 0f3C8B1ABB;
	fma.rn.f32 	%f221, %f220, %f219, 0f3CFC028C;
	fma.rn.f32 	%f222, %f221, %f219, 0f3D372139;
	fma.rn.f32 	%f223, %f222, %f219, 0f3D9993DB;
	fma.rn.f32 	%f224, %f223, %f219, 0f3E2AAAC6;
	mul.f32 	%f225, %f219, %f224;
	fma.rn.f32 	%f226, %f225, %f218, %f218;
	neg.f32 	%f227, %f226;
	selp.f32 	%f228, %f226, %f227, %p37;
	fma.rn.f32 	%f229, 0f3F6EE581, 0f3FD774EB, %f228;
	selp.f32 	%f230, %f226, %f229, %p36;
	add.f32 	%f231, %f230, %f230;
	selp.f32 	%f232, %f231, %f230, %p37;
	div.rn.f32 	%f233, %f28, %f232;
	abs.f32 	%f234, %f233;
	mov.f32 	%f235, 0f3FB8AA3B;
	mul.rn.f32 	%f236, %f234, %f235;
	cvt.rzi.f32.f32 	%f237, %f236;
	abs.f32 	%f238, %f237;
	setp.gt.f32 	%p39, %f238, 0f42FC0000;
	mov.f32 	%f239, 0f42FC0000;
	copysign.f32 	%f240, %f237, %f239;
	selp.f32 	%f241, %f240, %f237, %p39;
	fma.rn.f32 	%f242, %f241, 0fBF317218, %f234;
	fma.rn.f32 	%f243, %f241, 0f3102E308, %f242;
	mul.f32 	%f244, %f243, 0f3FB8AA3B;
	add.f32 	%f245, %f241, 0f4B40007D;
	mov.b32 	%r88, %f245;
	shl.b32 	%r89, %r88, 23;
	mov.b32 	%f246, %r89;
	ex2.approx.ftz.f32 	%f247, %f244;
	mul.f32 	%f248, %f247, %f246;
	mov.f32 	%f249, 0fBE000000;
	div.approx.ftz.f32 	%f250, %f249, %f248;
	fma.rn.f32 	%f251, %f248, 0f40000000, %f250;
	mul.f32 	%f252, %f233, %f233;
	fma.rn.f32 	%f253, %f252, 0f363D0ADA, 0f394FFF49;
	fma.rn.f32 	%f254, %f253, %f252, 0f3C08889A;
	fma.rn.f32 	%f255, %f254, %f252, 0f3E2AAAAB;
	mul.f32 	%f256, %f252, %f255;
	fma.rn.f32 	%f257, %f256, %f233, %f233;
	setp.ge.f32 	%p40, %f234, 0f3F800000;
	copysign.f32 	%f258, %f233, %f251;
	selp.f32 	%f11, %f258, %f257, %p40;
	mov.b32 	%r111, 0;
	mov.u64 	%rd53, __cudart_i2opi_f;
$L__BB0_10:
	mov.b64 	%rd68, 0;
	mov.b32 	%r112, 0;
	mov.u64 	%rd66, %rd53;
	mov.u64 	%rd67, %rd2;
$L__BB0_11:
	.pragma "nounroll";
	ld.global.nc.u32 	%r91, [%rd66];
	mov.b32 	%r92, -1646438400;
	mad.wide.u32 	%rd55, %r91, %r92, %rd68;
	shr.u64 	%rd68, %rd55, 32;
	st.local.u32 	[%rd67], %rd55;
	add.s32 	%r112, %r112, 1;
	add.s64 	%rd67, %rd67, 4;
	add.s64 	%rd66, %rd66, 4;
	setp.ne.s32 	%p41, %r112, 6;
	@%p41 bra 	$L__BB0_11;
	setp.leu.f32 	%p42, %f11, %f6;
	ld.local.u32 	%r93, [%rd2+12];
	ld.local.u32 	%r94, [%rd2+8];
	shf.l.wrap.b32 	%r95, %r94, %r93, 19;
	ld.local.u32 	%r96, [%rd2+4];
	shf.l.wrap.b32 	%r97, %r96, %r94, 19;
	shr.u32 	%r98, %r95, 30;
	shf.l.wrap.b32 	%r99, %r97, %r95, 2;
	shl.b32 	%r100, %r97, 2;
	shr.u32 	%r101, %r99, 31;
	add.s32 	%r102, %r101, %r98;
	shr.s32 	%r103, %r99, 31;
	xor.b32  	%r104, %r103, %r99;
	xor.b32  	%r105, %r103, %r100;
	cvt.u64.u32 	%rd56, %r104;
	shl.b64 	%rd57, %rd56, 32;
	cvt.u64.u32 	%rd58, %r105;
	or.b64  	%rd59, %rd57, %rd58;
	cvt.rn.f64.s64 	%fd7, %rd59;
	mul.f64 	%fd8, %fd7, 0d3BF921FB54442D19;
	cvt.rn.f32.f64 	%f259, %fd8;
	neg.f32 	%f260, %f259;
	setp.lt.s32 	%p43, %r99, 0;
	selp.f32 	%f261, %f260, %f259, %p43;
	mul.rn.f32 	%f262, %f261, %f261;
	and.b32  	%r106, %r102, 1;
	setp.eq.b32 	%p44, %r106, 1;
	selp.f32 	%f263, 0f3F800000, %f261, %p44;
	fma.rn.f32 	%f264, %f262, %f263, 0f00000000;
	fma.rn.f32 	%f265, %f262, 0f37CBAC00, 0fBAB607ED;
	selp.f32 	%f266, %f265, 0fB94D4153, %p44;
	selp.f32 	%f267, 0f3D2AAABB, 0f3C0885E4, %p44;
	fma.rn.f32 	%f268, %f266, %f262, %f267;
	selp.f32 	%f269, 0fBEFFFFFF, 0fBE2AAAA8, %p44;
	fma.rn.f32 	%f270, %f268, %f262, %f269;
	fma.rn.f32 	%f271, %f270, %f264, %f263;
	and.b32  	%r107, %r102, 2;
	setp.eq.s32 	%p45, %r107, 0;
	mov.f32 	%f272, 0f00000000;
	sub.f32 	%f273, %f272, %f271;
	selp.f32 	%f274, %f271, %f273, %p45;
	mul.wide.u32 	%rd60, %r111, 4;
	add.s64 	%rd61, %rd1, %rd60;
	st.global.f32 	[%rd61], %f274;
	mov.f32 	%f282, %f11;
	@%p42 bra 	$L__BB0_14;
	sqrt.rn.f32 	%f275, %f8;
	add.f32 	%f276, %f7, %f275;
	sub.f32 	%f282, %f276, %f9;
$L__BB0_14:
	add.s32 	%r111, %r111, 1;
	setp.eq.s32 	%p46, %r111, %r17;
	@%p46 bra 	$L__BB0_28;
	bra.uni 	$L__BB0_10;
$L__BB0_15:
	setp.gt.s32 	%p11, %r18, 0;
	@%p11 bra 	$L__BB0_22;
	sqrt.rn.f32 	%f16, %f1;
	mov.b32 	%r117, 0;
	mov.u64 	%rd19, __cudart_i2opi_f;
$L__BB0_17:
	mov.b64 	%rd71, 0;
	mov.b32 	%r118, 0;
$L__BB0_18:
	.pragma "nounroll";
	mul.wide.u32 	%rd18, %r118, 4;
	add.s64 	%rd20, %rd19, %rd18;
	ld.global.nc.u32 	%r30, [%rd20];
	mov.b32 	%r31, -1646438400;
	mad.wide.u32 	%rd21, %r30, %r31, %rd71;
	shr.u64 	%rd71, %rd21, 32;
	add.s64 	%rd22, %rd2, %rd18;
	st.local.u32 	[%rd22], %rd21;
	add.s32 	%r118, %r118, 1;
	setp.ne.s32 	%p12, %r118, 6;
	@%p12 bra 	$L__BB0_18;
	ld.local.u32 	%r32, [%rd2+12];
	ld.local.u32 	%r33, [%rd2+8];
	shf.l.wrap.b32 	%r34, %r33, %r32, 19;
	ld.local.u32 	%r35, [%rd2+4];
	shf.l.wrap.b32 	%r36, %r35, %r33, 19;
	shr.u32 	%r37, %r34, 30;
	shf.l.wrap.b32 	%r38, %r36, %r34, 2;
	shl.b32 	%r39, %r36, 2;
	shr.u32 	%r40, %r38, 31;
	add.s32 	%r41, %r40, %r37;
	shr.s32 	%r42, %r38, 31;
	xor.b32  	%r43, %r42, %r38;
	xor.b32  	%r44, %r42, %r39;
	cvt.u64.u32 	%rd23, %r43;
	shl.b64 	%rd24, %rd23, 32;
	cvt.u64.u32 	%rd25, %r44;
	or.b64  	%rd26, %rd24, %rd25;
	cvt.rn.f64.s64 	%fd1, %rd26;
	mul.f64 	%fd2, %fd1, 0d3BF921FB54442D19;
	cvt.rn.f32.f64 	%f106, %fd2;
	neg.f32 	%f107, %f106;
	setp.lt.s32 	%p13, %r38, 0;
	selp.f32 	%f108, %f107, %f106, %p13;
	mul.rn.f32 	%f109, %f108, %f108;
	and.b32  	%r45, %r41, 1;
	setp.eq.b32 	%p14, %r45, 1;
	selp.f32 	%f110, 0f3F800000, %f108, %p14;
	fma.rn.f32 	%f111, %f109, %f110, 0f00000000;
	fma.rn.f32 	%f112, %f109, 0f37CBAC00, 0fBAB607ED;
	selp.f32 	%f113, %f112, 0fB94D4153, %p14;
	selp.f32 	%f114, 0f3D2AAABB, 0f3C0885E4, %p14;
	fma.rn.f32 	%f115, %f113, %f109, %f114;
	selp.f32 	%f116, 0fBEFFFFFF, 0fBE2AAAA8, %p14;
	fma.rn.f32 	%f117, %f115, %f109, %f116;
	fma.rn.f32 	%f118, %f117, %f111, %f110;
	and.b32  	%r46, %r41, 2;
	setp.eq.s32 	%p15, %r46, 0;
	mov.f32 	%f119, 0f00000000;
	sub.f32 	%f120, %f119, %f118;
	selp.f32 	%f121, %f118, %f120, %p15;
	mul.wide.u32 	%rd27, %r117, 4;
	add.s64 	%rd28, %rd1, %rd27;
	st.global.f32 	[%rd28], %f121;
	mul.f32 	%f122, %f121, 0f85B522F5;
	sub.f32 	%f282, %f122, %f16;
	setp.leu.f32 	%p16, %f282, %f6;
	@%p16 bra 	$L__BB0_21;
	sqrt.rn.f32 	%f123, %f8;
	add.f32 	%f124, %f7, %f123;
	sub.f32 	%f282, %f124, %f9;
$L__BB0_21:
	add.s32 	%r117, %r117, 1;
	setp.ne.s32 	%p17, %r117, %r17;
	@%p17 bra 	$L__BB0_17;
	bra.uni 	$L__BB0_28;
$L__BB0_22:
	mov.b32 	%r115, 0;
	mov.u64 	%rd31, __cudart_i2opi_f;
$L__BB0_23:
	mov.b64 	%rd70, 0;
	mov.b32 	%r116, 0;
$L__BB0_24:
	.pragma "nounroll";
	mul.wide.u32 	%rd30, %r116, 4;
	add.s64 	%rd32, %rd31, %rd30;
	ld.global.nc.u32 	%r49, [%rd32];
	mov.b32 	%r50, -1646438400;
	mad.wide.u32 	%rd33, %r49, %r50, %rd70;
	shr.u64 	%rd70, %rd33, 32;
	add.s64 	%rd34, %rd2, %rd30;
	st.local.u32 	[%rd34], %rd33;
	add.s32 	%r116, %r116, 1;
	setp.ne.s32 	%p18, %r116, 6;
	@%p18 bra 	$L__BB0_24;
	setp.leu.f32 	%p19, %f2, %f6;
	ld.local.u32 	%r51, [%rd2+12];
	ld.local.u32 	%r52, [%rd2+8];
	shf.l.wrap.b32 	%r53, %r52, %r51, 19;
	ld.local.u32 	%r54, [%rd2+4];
	shf.l.wrap.b32 	%r55, %r54, %r52, 19;
	shr.u32 	%r56, %r53, 30;
	shf.l.wrap.b32 	%r57, %r55, %r53, 2;
	shl.b32 	%r58, %r55, 2;
	shr.u32 	%r59, %r57, 31;
	add.s32 	%r60, %r59, %r56;
	shr.s32 	%r61, %r57, 31;
	xor.b32  	%r62, %r61, %r57;
	xor.b32  	%r63, %r61, %r58;
	cvt.u64.u32 	%rd35, %r62;
	shl.b64 	%rd36, %rd35, 32;
	cvt.u64.u32 	%rd37, %r63;
	or.b64  	%rd38, %rd36, %rd37;
	cvt.rn.f64.s64 	%fd3, %rd38;
	mul.f64 	%fd4, %fd3, 0d3BF921FB54442D19;
	cvt.rn.f32.f64 	%f125, %fd4;
	neg.f32 	%f126, %f125;
	setp.lt.s32 	%p20, %r57, 0;
	selp.f32 	%f127, %f126, %f125, %p20;
	mul.rn.f32 	%f128, %f127, %f127;
	and.b32  	%r64, %r60, 1;
	setp.eq.b32 	%p21, %r64, 1;
	selp.f32 	%f129, 0f3F800000, %f127, %p21;
	fma.rn.f32 	%f130, %f128, %f129, 0f00000000;
	fma.rn.f32 	%f131, %f128, 0f37CBAC00, 0fBAB607ED;
	selp.f32 	%f132, %f131, 0fB94D4153, %p21;
	selp.f32 	%f133, 0f3D2AAABB, 0f3C0885E4, %p21;
	fma.rn.f32 	%f134, %f132, %f128, %f133;
	selp.f32 	%f135, 0fBEFFFFFF, 0fBE2AAAA8, %p21;
	fma.rn.f32 	%f136, %f134, %f128, %f135;
	fma.rn.f32 	%f137, %f136, %f130, %f129;
	and.b32  	%r65, %r60, 2;
	setp.eq.s32 	%p22, %r65, 0;
	mov.f32 	%f138, 0f00000000;
	sub.f32 	%f139, %f138, %f137;
	selp.f32 	%f140, %f137, %f139, %p22;
	mul.wide.u32 	%rd39, %r115, 4;
	add.s64 	%rd40, %rd1, %rd39;
	st.global.f32 	[%rd40], %f140;
	mov.f32 	%f282, %f2;
	@%p19 bra 	$L__BB0_27;
	sqrt.rn.f32 	%f141, %f8;
	add.f32 	%f142, %f7, %f141;
	sub.f32 	%f282, %f142, %f9;
$L__BB0_27:
	add.s32 	%r115, %r115, 1;
	setp.eq.s32 	%p23, %r115, %r17;
	@%p23 bra 	$L__BB0_28;
	bra.uni 	$L__BB0_23;
$L__BB0_28:
	add.u64 	%rd62, %SP, 32;
	add.u64 	%rd63, %SPL, 32;
	cvt.f64.f32 	%fd9, %f282;
	st.local.f64 	[%rd63], %fd9;
	mov.u64 	%rd64, $str;
	cvta.global.u64 	%rd65, %rd64;
	{ // callseq 0, 0
	.param .b64 param0;
	st.param.b64 	[param0], %rd65;
	.param .b64 param1;
	st.param.b64 	[param1], %rd62;
	.param .b32 retval0;
	call.uni (retval0), 
	vprintf, 
	(
	param0, 
	param1
	);
	ld.param.b32 	%r108, [retval0];
	} // callseq 0
	ret;

}


// ===== COMPILED SASS (sm_100) =====

	.target	sm_100

	.elftype	@"ET_EXEC"


//--------------------- .note.nv.tkinfo           --------------------------
	.section	.note.nv.tkinfo,"",@"SHT_NOTE"
	.sectionflags	@"SHF_NOTE_NV_TKINFO"
	.tkinfo
        /*0018*/ 	.word	0x00000002
        /*0030*/ 	.string	""
        /*0030*/ 	.string	"ptxas"
        /*0030*/ 	.string	"Cuda compilation tools, release 13.0, V13.0.88"
        /*0030*/ 	.string	"Build cuda_13.0.r13.0/compiler.36424714_0"
        /*0030*/ 	.string	"-arch sm_100 -m 64 "



//--------------------- .note.nv.cuinfo           --------------------------
	.section	.note.nv.cuinfo,"",@"SHT_NOTE"
	.sectionflags	@"SHF_NOTE_NV_CUINFO"
        /*0018*/ 	.short	0x0002
        /*001a*/ 	.short	0x0064
        /*001c*/ 	.short	0x0082
	.zero		2


//--------------------- .nv.info                  --------------------------
	.section	.nv.info,"",@"SHT_CUDA_INFO"
	.align	4


	//----- nvinfo : EIATTR_REGCOUNT
	.align		4
        /*0000*/ 	.byte	0x04, 0x2f
        /*0002*/ 	.short	(.L_3 - .L_2)
	.align		4
.L_2:
        /*0004*/ 	.word	index@(_Z7computefifffPfiiffffffffffffffffffffff)
        /*0008*/ 	.word	0x00000018


	//----- nvinfo : EIATTR_FRAME_SIZE
	.align		4
.L_3:
        /*000c*/ 	.byte	0x04, 0x11
        /*000e*/ 	.short	(.L_5 - .L_4)
	.align		4
.L_4:
        /*0010*/ 	.word	index@($__internal_1_$__cuda_sm3x_div_rn_noftz_f32_slowpath)
        /*0014*/ 	.word	0x00000028


	//----- nvinfo : EIATTR_FRAME_SIZE
	.align		4
.L_5:
        /*0018*/ 	.byte	0x04, 0x11
        /*001a*/ 	.short	(.L_7 - .L_6)
	.align		4
.L_6:
        /*001c*/ 	.word	index@($__internal_0_$__cuda_sm20_sqrt_rn_f32_slowpath)
        /*0020*/ 	.word	0x00000028


	//----- nvinfo : EIATTR_FRAME_SIZE
	.align		4
.L_7:
        /*0024*/ 	.byte	0x04, 0x11
        /*0026*/ 	.short	(.L_9 - .L_8)
	.align		4
.L_8:
        /*0028*/ 	.word	index@(_Z7computefifffPfiiffffffffffffffffffffff)
        /*002c*/ 	.word	0x00000028


	//----- nvinfo : EIATTR_MIN_STACK_SIZE
	.align		4
.L_9:
        /*0030*/ 	.byte	0x04, 0x12
        /*0032*/ 	.short	(.L_11 - .L_10)
	.align		4
.L_10:
        /*0034*/ 	.word	index@(_Z7computefifffPfiiffffffffffffffffffffff)
        /*0038*/ 	.word	0x00000028
.L_11:


//--------------------- .nv.compat                --------------------------
	.section	.nv.compat,"",@"SHT_CUDA_COMPAT_INFO"
	.align	4
        /*0000*/ 	.byte	0x02, 0x09, 0x00, 0x00, 0x02, 0x02, 0x01, 0x00, 0x02, 0x05, 0x05, 0x00, 0x03, 0x07, 0x01, 0x01
        /*0010*/ 	.byte	0x02, 0x03, 0x00, 0x00, 0x02, 0x06, 0x01, 0x00, 0x04, 0x0b, 0x08, 0x00, 0x01, 0x00, 0x00, 0x00
        /*0020*/ 	.byte	0x00, 0x00, 0x00, 0x00


//--------------------- .nv.info._Z7computefifffPfiiffffffffffffffffffffff --------------------------
	.section	.nv.info._Z7computefifffPfiiffffffffffffffffffffff,"",@"SHT_CUDA_INFO"
	.sectionflags	@""
	.align	4


	//----- nvinfo : EIATTR_CUDA_API_VERSION
	.align		4
        /*0000*/ 	.byte	0x04, 0x37
        /*0002*/ 	.short	(.L_13 - .L_12)
.L_12:
        /*0004*/ 	.word	0x00000082


	//----- nvinfo : EIATTR_KPARAM_INFO
	.align		4
.L_13:
        /*0008*/ 	.byte	0x04, 0x17
        /*000a*/ 	.short	(.L_15 - .L_14)
.L_14:
        /*000c*/ 	.word	0x00000000
        /*0010*/ 	.short	0x001d
        /*0012*/ 	.short	0x007c
        /*0014*/ 	.byte	0x00, 0xf0, 0x11, 0x00


	//----- nvinfo : EIATTR_KPARAM_INFO
	.align		4
.L_15:
        /*0018*/ 	.byte	0x04, 0x17
        /*001a*/ 	.short	(.L_17 - .L_16)
.L_16:
        /*001c*/ 	.word	0x00000000
        /*0020*/ 	.short	0x001c
        /*0022*/ 	.short	0x0078
        /*0024*/ 	.byte	0x00, 0xf0, 0x11, 0x00


	//----- nvinfo : EIATTR_KPARAM_INFO
	.align		4
.L_17:
        /*0028*/ 	.byte	0x04, 0x17
        /*002a*/ 	.short	(.L_19 - .L_18)
.L_18:
        /*002c*/ 	.word	0x00000000
        /*0030*/ 	.short	0x001b
        /*0032*/ 	.short	0x0074
        /*0034*/ 	.byte	0x00, 0xf0, 0x11, 0x00


	//----- nvinfo : EIATTR_KPARAM_INFO
	.align		4
.L_19:
        /*0038*/ 	.byte	0x04, 0x17
        /*003a*/ 	.short	(.L_21 - .L_20)
.L_20:
        /*003c*/ 	.word	0x00000000
        /*0040*/ 	.short	0x001a
        /*0042*/ 	.short	0x0070
        /*0044*/ 	.byte	0x00, 0xf0, 0x11, 0x00


	//----- nvinfo : EIATTR_KPARAM_INFO
	.align		4
.L_21:
        /*0048*/ 	.byte	0x04, 0x17
        /*004a*/ 	.short	(.L_23 - .L_22)
.L_22:
        /*004c*/ 	.word	0x00000000
        /*0050*/ 	.short	0x0019
        /*0052*/ 	.short	0x006c
        /*0054*/ 	.byte	0x00, 0xf0, 0x11, 0x00


	//----- nvinfo : EIATTR_KPARAM_INFO
	.align		4
.L_23:
        /*0058*/ 	.byte	0x04, 0x17
        /*005a*/ 	.short	(.L_25 - .L_24)
.L_24:
        /*005c*/ 	.word	0x00000000
        /*0060*/ 	.short	0x0018
        /*0062*/ 	.short	0x0068
        /*0064*/ 	.byte	0x00, 0xf0, 0x11, 0x00


	//----- nvinfo : EIATTR_KPARAM_INFO
	.align		4
.L_25:
        /*0068*/ 	.byte	0x04, 0x17
        /*006a*/ 	.short	(.L_27 - .L_26)
.L_26:
        /*006c*/ 	.word	0x00000000
        /*0070*/ 	.short	0x0017
        /*0072*/ 	.short	0x0064
        /*0074*/ 	.byte	0x00, 0xf0, 0x11, 0x00


	//----- nvinfo : EIATTR_KPARAM_INFO
	.align		4
.L_27:
        /*0078*/ 	.byte	0x04, 0x17
        /*007a*/ 	.short	(.L_29 - .L_28)
.L_28:
        /*007c*/ 	.word	0x00000000
        /*0080*/ 	.short	0x0016
        /*0082*/ 	.short	0x0060
        /*0084*/ 	.byte	0x00, 0xf0, 0x11, 0x00


	//----- nvinfo : EIATTR_KPARAM_INFO
	.align		4
.L_29:
        /*0088*/ 	.byte	0x04, 0x17
        /*008a*/ 	.short	(.L_31 - .L_30)
.L_30:
        /*008c*/ 	.word	0x00000000
        /*0090*/ 	.short	0x0015
        /*0092*/ 	.short	0x005c
        /*0094*/ 	.byte	0x00, 0xf0, 0x11, 0x00


	//----- nvinfo : EIATTR_KPARAM_INFO
	.align		4
.L_31:
        /*0098*/ 	.byte	0x04, 0x17
        /*009a*/ 	.short	(.L_33 - .L_32)
.L_32:
        /*009c*/ 	.word	0x00000000
        /*00a0*/ 	.short	0x0014
        /*00a2*/ 	.short	0x0058
        /*00a4*/ 	.byte	0x00, 0xf0, 0x11, 0x00


	//----- nvinfo : EIATTR_KPARAM_INFO
	.align		4
.L_33:
        /*00a8*/ 	.byte	0x04, 0x17
        /*00aa*/ 	.short	(.L_35 - .L_34)
.L_34:
        /*00ac*/ 	.word	0x00000000
        /*00b0*/ 	.short	0x0013
        /*00b2*/ 	.short	0x0054
        /*00b4*/ 	.byte	0x00, 0xf0, 0x11, 0x00


	//----- nvinfo : EIATTR_KPARAM_INFO
	.align		4
.L_35:
        /*00b8*/ 	.byte	0x04, 0x17
        /*00ba*/ 	.short	(.L_37 - .L_36)
.L_36:
        /*00bc*/ 	.word	0x00000000
        /*00c0*/ 	.short	0x0012
        /*00c2*/ 	.short	0x0050
        /*00c4*/ 	.byte	0x00, 0xf0, 0x11, 0x00


	//----- nvinfo : EIATTR_KPARAM_INFO
	.align		4
.L_37:
        /*00c8*/ 	.byte	0x04, 0x17
        /*00ca*/ 	.short	(.L_39 - .L_38)
.L_38:
        /*00cc*/ 	.word	0x00000000
        /*00d0*/ 	.short	0x0011
        /*00d2*/ 	.short	0x004c
        /*00d4*/ 	.byte	0x00, 0xf0, 0x11, 0x00


	//----- nvinfo : EIATTR_KPARAM_INFO
	.align		4
.L_39:
        /*00d8*/ 	.byte	0x04, 0x17
        /*00da*/ 	.short	(.L_41 - .L_40)
.L_40:
        /*00dc*/ 	.word	0x00000000
        /*00e0*/ 	.short	0x0010
        /*00e2*/ 	.short	0x0048
        /*00e4*/ 	.byte	0x00, 0xf0, 0x11, 0x00


	//----- nvinfo : EIATTR_KPARAM_INFO
	.align		4
.L_41:
        /*00e8*/ 	.byte	0x04, 0x17
        /*00ea*/ 	.short	(.L_43 - .L_42)
.L_42:
        /*00ec*/ 	.word	0x00000000
        /*00f0*/ 	.short	0x000f
        /*00f2*/ 	.short	0x0044
        /*00f4*/ 	.byte	0x00, 0xf0, 0x11, 0x00


	//----- nvinfo : EIATTR_KPARAM_INFO
	.align		4
.L_43:
        /*00f8*/ 	.byte	0x04, 0x17
        /*00fa*/ 	.short	(.L_45 - .L_44)
.L_44:
        /*00fc*/ 	.word	0x00000000
        /*0100*/ 	.short	0x000e
        /*0102*/ 	.short	0x0040
        /*0104*/ 	.byte	0x00, 0xf0, 0x11, 0x00


	//----- nvinfo : EIATTR_KPARAM_INFO
	.align		4
.L_45:
        /*0108*/ 	.byte	0x04, 0x17
        /*010a*/ 	.short	(.L_47 - .L_46)
.L_46:
        /*010c*/ 	.word	0x00000000
        /*0110*/ 	.short	0x000d
        /*0112*/ 	.short	0x003c
        /*0114*/ 	.byte	0x00, 0xf0, 0x11, 0x00


	//----- nvinfo : EIATTR_KPARAM_INFO
	.align		4
.L_47:
        /*0118*/ 	.byte	0x04, 0x17
        /*011a*/ 	.short	(.L_49 - .L_48)
.L_48:
        /*011c*/ 	.word	0x00000000
        /*0120*/ 	.short	0x000c
        /*0122*/ 	.short	0x0038
        /*0124*/ 	.byte	0x00, 0xf0, 0x11, 0x00


	//----- nvinfo : EIATTR_KPARAM_INFO
	.align		4
.L_49:
        /*0128*/ 	.byte	0x04, 0x17
        /*012a*/ 	.short	(.L_51 - .L_50)
.L_50:
        /*012c*/ 	.word	0x00000000
        /*0130*/ 	.short	0x000b
        /*0132*/ 	.short	0x0034
        /*0134*/ 	.byte	0x00, 0xf0, 0x11, 0x00


	//----- nvinfo : EIATTR_KPARAM_INFO
	.align		4
.L_51:
        /*0138*/ 	.byte	0x04, 0x17
        /*013a*/ 	.short	(.L_53 - .L_52)
.L_52:
        /*013c*/ 	.word	0x00000000
        /*0140*/ 	.short	0x000a
        /*0142*/ 	.short	0x0030
        /*0144*/ 	.byte	0x00, 0xf0, 0x11, 0x00


	//----- nvinfo : EIATTR_KPARAM_INFO
	.align		4
.L_53:
        /*0148*/ 	.byte	0x04, 0x17
        /*014a*/ 	.short	(.L_55 - .L_54)
.L_54:
        /*014c*/ 	.word	0x00000000
        /*0150*/ 	.short	0x0009
        /*0152*/ 	.short	0x002c
        /*0154*/ 	.byte	0x00, 0xf0, 0x11, 0x00


	//----- nvinfo : EIATTR_KPARAM_INFO
	.align		4
.L_55:
        /*0158*/ 	.byte	0x04, 0x17
        /*015a*/ 	.short	(.L_57 - .L_56)
.L_56:
        /*015c*/ 	.word	0x00000000
        /*0160*/ 	.short	0x0008
        /*0162*/ 	.short	0x0028
        /*0164*/ 	.byte	0x00, 0xf0, 0x11, 0x00


	//----- nvinfo : EIATTR_KPARAM_INFO
	.align		4
.L_57:
        /*0168*/ 	.byte	0x04, 0x17
        /*016a*/ 	.short	(.L_59 - .L_58)
.L_58:
        /*016c*/ 	.word	0x00000000
        /*0170*/ 	.short	0x0007
        /*0172*/ 	.short	0x0024
        /*0174*/ 	.byte	0x00, 0xf0, 0x11, 0x00


	//----- nvinfo : EIATTR_KPARAM_INFO
	.align		4
.L_59:
        /*0178*/ 	.byte	0x04, 0x17
        /*017a*/ 	.short	(.L_61 - .L_60)
.L_60:
        /*017c*/ 	.word	0x00000000
        /*0180*/ 	.short	0x0006
        /*0182*/ 	.short	0x0020
        /*0184*/ 	.byte	0x00, 0xf0, 0x11, 0x00


	//----- nvinfo : EIATTR_KPARAM_INFO
	.align		4
.L_61:
        /*0188*/ 	.byte	0x04, 0x17
        /*018a*/ 	.short	(.L_63 - .L_62)
.L_62:
        /*018c*/ 	.word	0x00000000
        /*0190*/ 	.short	0x0005
        /*0192*/ 	.short	0x0018
        /*0194*/ 	.byte	0x00, 0xf5, 0x21, 0x00


	//----- nvinfo : EIATTR_KPARAM_INFO
	.align		4
.L_63:
        /*0198*/ 	.byte	0x04, 0x17
        /*019a*/ 	.short	(.L_65 - .L_64)
.L_64:
        /*019c*/ 	.word	0x00000000
        /*01a0*/ 	.short	0x0004
        /*01a2*/ 	.short	0x0010
        /*01a4*/ 	.byte	0x00, 0xf0, 0x11, 0x00


	//----- nvinfo : EIATTR_KPARAM_INFO
	.align		4
.L_65:
        /*01a8*/ 	.byte	0x04, 0x17
        /*01aa*/ 	.short	(.L_67 - .L_66)
.L_66:
        /*01ac*/ 	.word	0x00000000
        /*01b0*/ 	.short	0x0003
        /*01b2*/ 	.short	0x000c
        /*01b4*/ 	.byte	0x00, 0xf0, 0x11, 0x00


	//----- nvinfo : EIATTR_KPARAM_INFO
	.align		4
.L_67:
        /*01b8*/ 	.byte	0x04, 0x17
        /*01ba*/ 	.short	(.L_69 - .L_68)
.L_68:
        /*01bc*/ 	.word	0x00000000
        /*01c0*/ 	.short	0x0002
        /*01c2*/ 	.short	0x0008
        /*01c4*/ 	.byte	0x00, 0xf0, 0x11, 0x00


	//----- nvinfo : EIATTR_KPARAM_INFO
	.align		4
.L_69:
        /*01c8*/ 	.byte	0x04, 0x17
        /*01ca*/ 	.short	(.L_71 - .L_70)
.L_70:
        /*01cc*/ 	.word	0x00000000
        /*01d0*/ 	.short	0x0001
        /*01d2*/ 	.short	0x0004
        /*01d4*/ 	.byte	0x00, 0xf0, 0x11, 0x00


	//----- nvinfo : EIATTR_KPARAM_INFO
	.align		4
.L_71:
        /*01d8*/ 	.byte	0x04, 0x17
        /*01da*/ 	.short	(.L_73 - .L_72)
.L_72:
        /*01dc*/ 	.word	0x00000000
        /*01e0*/ 	.short	0x0000
        /*01e2*/ 	.short	0x0000
        /*01e4*/ 	.byte	0x00, 0xf0, 0x11, 0x00


	//----- nvinfo : EIATTR_SPARSE_MMA_MASK
	.align		4
.L_73:
        /*01e8*/ 	.byte	0x03, 0x50
        /*01ea*/ 	.short	0x0000


	//----- nvinfo : EIATTR_MAXREG_COUNT
	.align		4
        /*01ec*/ 	.byte	0x03, 0x1b
        /*01ee*/ 	.short	0x00ff


	//----- nvinfo : EIATTR_EXTERNS
	.align		4
        /*01f0*/ 	.byte	0x04, 0x0f
        /*01f2*/ 	.short	(.L_75 - .L_74)


	//   ....[0]....
	.align		4
.L_74:
        /*01f4*/ 	.word	index@(vprintf)


	//----- nvinfo : EIATTR_MERCURY_ISA_VERSION
	.align		4
.L_75:
        /*01f8*/ 	.byte	0x03, 0x5f
        /*01fa*/ 	.short	0x0101


	//----- nvinfo : EIATTR_VRC_CTA_INIT_COUNT
	.align		4
        /*01fc*/ 	.byte	0x02, 0x4a
	.zero		1
	.zero		1


	//----- nvinfo : EIATTR_SYSCALL_OFFSETS
	.align		4
        /*0200*/ 	.byte	0x04, 0x46
        /*0202*/ 	.short	(.L_77 - .L_76)


	//   ....[0]....
.L_76:
        /*0204*/ 	.word	0x00002880


	//----- nvinfo : EIATTR_EXIT_INSTR_OFFSETS
	.align		4
.L_77:
        /*0208*/ 	.byte	0x04, 0x1c
        /*020a*/ 	.short	(.L_79 - .L_78)


	//   ....[0]....
.L_78:
        /*020c*/ 	.word	0x00002890


	//----- nvinfo : EIATTR_CRS_STACK_SIZE
	.align		4
.L_79:
        /*0210*/ 	.byte	0x04, 0x1e
        /*0212*/ 	.short	(.L_81 - .L_80)
.L_80:
        /*0214*/ 	.word	0x00000000


	//----- nvinfo : EIATTR_CBANK_PARAM_SIZE
	.align		4
.L_81:
        /*0218*/ 	.byte	0x03, 0x19
        /*021a*/ 	.short	0x0080


	//----- nvinfo : EIATTR_PARAM_CBANK
	.align		4
        /*021c*/ 	.byte	0x04, 0x0a
        /*021e*/ 	.short	(.L_83 - .L_82)
	.align		4
.L_82:
        /*0220*/ 	.word	index@(.nv.constant0._Z7computefifffPfiiffffffffffffffffffffff)
        /*0224*/ 	.short	0x0380
        /*0226*/ 	.short	0x0080


	//----- nvinfo : EIATTR_SW_WAR
	.align		4
.L_83:
        /*0228*/ 	.byte	0x04, 0x36
        /*022a*/ 	.short	(.L_85 - .L_84)
.L_84:
        /*022c*/ 	.word	0x00000008
.L_85:


//--------------------- .nv.callgraph             --------------------------
	.section	.nv.callgraph,"",@"SHT_CUDA_CALLGRAPH"
	.align	4
	.sectionentsize	8
	.align		4
        /*0000*/ 	.word	0x00000000
	.align		4
        /*0004*/ 	.word	0xffffffff
	.align		4
        /*0008*/ 	.word	index@(_Z7computefifffPfiiffffffffffffffffffffff)
	.align		4
        /*000c*/ 	.word	index@(vprintf)
	.align		4
        /*0010*/ 	.word	0x00000000
	.align		4
        /*0014*/ 	.word	0xfffffffe
	.align		4
        /*0018*/ 	.word	0x00000000
	.align		4
        /*001c*/ 	.word	0xfffffffd
	.align		4
        /*0020*/ 	.word	0x00000000
	.align		4
        /*0024*/ 	.word	0xfffffffc


//--------------------- .nv.constant4             --------------------------
	.section	.nv.constant4,"a",@progbits
	.align	8
	.align		8
.nv.constant4:
        /*0000*/ 	.dword	vprintf
	.align		8
        /*0008*/ 	.dword	$str
	.align		8
        /*0010*/ 	.dword	__cudart_i2opi_f


//--------------------- .text._Z7computefifffPfiiffffffffffffffffffffff --------------------------
	.section	.text._Z7computefifffPfiiffffffffffffffffffffff,"ax",@progbits
	.align	128
        .global         _Z7computefifffPfiiffffffffffffffffffffff
        .type           _Z7computefifffPfiiffffffffffffffffffffff,@function
        .size           _Z7computefifffPfiiffffffffffffffffffffff,(.L_x_52 - _Z7computefifffPfiiffffffffffffffffffffff)
        .other          _Z7computefifffPfiiffffffffffffffffffffff,@"STO_CUDA_ENTRY STV_DEFAULT"
_Z7computefifffPfiiffffffffffffffffffffff:
.text._Z7computefifffPfiiffffffffffffffffffffff:
[----:B------:R-:W0:Y:S08]  /*0000*/  LDC R1, c[0x0][0x37c] ;  /* 0x0000df00ff017b82 */ /* 0x000e300000000800 */
[----:B------:R-:W1:Y:S01]  /*0010*/  LDC R0, c[0x0][0x390] ;  /* 0x0000e400ff007b82 */ /* 0x000e620000000800 */
[----:B------:R-:W1:Y:S01]  /*0020*/  LDCU.64 UR4, c[0x0][0x388] ;  /* 0x00007100ff0477ac */ /* 0x000e620008000a00 */
[----:B------:R-:W-:Y:S01]  /*0030*/  IMAD.MOV.U32 R3, RZ, RZ, 0x42fc0000 ;  /* 0x42fc0000ff037424 */ /* 0x000fe200078e00ff */
[----:B0-----:R-:W-:Y:S01]  /*0040*/  IADD3 R1, PT, PT, R1, -0x28, RZ ;  /* 0xffffffd801017810 */ /* 0x001fe20007ffe0ff */
[----:B------:R-:W0:Y:S04]  /*0050*/  LDCU UR6, c[0x0][0x380] ;  /* 0x00007000ff0677ac */ /* 0x000e280008000800 */
[----:B------:R-:W2:Y:S01]  /*0060*/  LDC R6, c[0x0][0x2f8] ;  /* 0x0000be00ff067b82 */ /* 0x000ea20000000800 */
[----:B-1----:R-:W-:Y:S01]  /*0070*/  FADD R0, R0, UR5 ;  /* 0x0000000500007e21 */ /* 0x002fe20008000000 */
[----:B------:R-:W1:Y:S03]  /*0080*/  LDCU UR5, c[0x0][0x2fc] ;  /* 0x00005f80ff0577ac */ /* 0x000e660008000800 */
[----:B------:R-:W-:Y:S01]  /*0090*/  FADD R0, R0, UR4 ;  /* 0x0000000400007e21 */ /* 0x000fe20008000000 */
[----:B------:R-:W-:-:S03]  /*00a0*/  UMOV UR4, 0x7bb3cb92 ;  /* 0x7bb3cb9200047882 */ /* 0x000fc60000000000 */
[----:B------:R-:W-:-:S04]  /*00b0*/  FMUL R0, RZ, R0 ;  /* 0x00000000ff007220 */ /* 0x000fc80000400000 */
[----:B------:R-:W-:-:S06]  /*00c0*/  FMUL R2, |R0|, 1.4426950216293334961 ;  /* 0x3fb8aa3b00027820 */ /* 0x000fcc0000400200 */
[----:B------:R-:W3:Y:S02]  /*00d0*/  FRND.TRUNC R2, R2 ;  /* 0x0000000200027307 */ /* 0x000ee4000020d000 */
[----:B---3--:R-:W-:Y:S02]  /*00e0*/  FSETP.GT.AND P0, PT, |R2|, 126, PT ;  /* 0x42fc00000200780b */ /* 0x008fe40003f04200 */
[----:B------:R-:W-:-:S04]  /*00f0*/  LOP3.LUT R3, R3, 0x80000000, R2, 0xb8, !PT ;  /* 0x8000000003037812 */ /* 0x000fc800078eb802 */
[----:B------:R-:W-:-:S05]  /*0100*/  FSEL R3, R3, R2, P0 ;  /* 0x0000000203037208 */ /* 0x000fca0000000000 */
[----:B------:R-:W-:-:S04]  /*0110*/  FFMA R0, R3, -0.69314718246459960938, |R0| ;  /* 0xbf31721803007823 */ /* 0x000fc80000000400 */
[C---:B------:R-:W-:Y:S01]  /*0120*/  FFMA R0, R3.reuse, 1.9046542121259335545e-09, R0 ;  /* 0x3102e30803007823 */ /* 0x040fe20000000000 */
[----:B------:R-:W-:-:S03]  /*0130*/  FADD R3, R3, 12583037 ;  /* 0x4b40007d03037421 */ /* 0x000fc60000000000 */
[----:B------:R-:W-:Y:S02]  /*0140*/  FMUL R0, R0, 1.4426950216293334961 ;  /* 0x3fb8aa3b00007820 */ /* 0x000fe40000400000 */
[----:B------:R-:W-:-:S04]  /*0150*/  SHF.L.U32 R3, R3, 0x17, RZ ;  /* 0x0000001703037819 */ /* 0x000fc800000006ff */
[----:B------:R-:W3:Y:S02]  /*0160*/  MUFU.EX2 R0, R0 ;  /* 0x0000000000007308 */ /* 0x000ee40000000800 */
[----:B---3--:R-:W-:-:S06]  /*0170*/  FMUL R3, R3, R0 ;  /* 0x0000000003037220 */ /* 0x008fcc0000400000 */
[----:B------:R-:W3:Y:S02]  /*0180*/  MUFU.RCP R2, R3 ;  /* 0x0000000300027308 */ /* 0x000ee40000001000 */
[----:B---3--:R-:W-:-:S04]  /*0190*/  FMUL.FTZ R2, R2, 0.125 ;  /* 0x3e00000002027820 */ /* 0x008fc80000410000 */
[----:B------:R-:W-:-:S04]  /*01a0*/  FFMA R2, R3, 2, R2 ;  /* 0x4000000003027823 */ /* 0x000fc80000000002 */
[----:B------:R-:W3:Y:S02]  /*01b0*/  MUFU.RCP R5, R2 ;  /* 0x0000000200057308 */ /* 0x000ee40000001000 */
[----:B---3--:R-:W-:-:S04]  /*01c0*/  FFMA R4, -R2, R5, 1 ;  /* 0x3f80000002047423 */ /* 0x008fc80000000105 */
[----:B------:R-:W-:Y:S01]  /*01d0*/  FFMA R0, R5, R4, R5 ;  /* 0x0000000405007223 */ /* 0x000fe20000000005 */
[----:B------:R-:W-:-:S03]  /*01e0*/  IMAD.U32 R5, RZ, RZ, UR4 ;  /* 0x00000004ff057e24 */ /* 0x000fc6000f8e00ff */
[----:B------:R-:W-:Y:S01]  /*01f0*/  FFMA R3, R0, 1.86710006827800503439e+36, RZ ;  /* 0x7bb3cb9200037823 */ /* 0x000fe200000000ff */
[----:B------:R-:W3:Y:S03]  /*0200*/  FCHK P0, R5, R2 ;  /* 0x0000000205007302 */ /* 0x000ee60000000000 */
[----:B------:R-:W-:-:S04]  /*0210*/  FFMA R4, -R2, R3, 1.86710006827800503439e+36 ;  /* 0x7bb3cb9202047423 */ /* 0x000fc80000000103 */
[----:B------:R-:W-:Y:S01]  /*0220*/  FFMA R3, R0, R4, R3 ;  /* 0x0000000400037223 */ /* 0x000fe20000000003 */
[----:B0-----:R-:W-:Y:S01]  /*0230*/  MOV R0, UR6 ;  /* 0x0000000600007c02 */ /* 0x001fe20008000f00 */
[----:B-123--:R-:W-:Y:S06]  /*0240*/  @!P0 BRA `(.L_x_0) ;  /* 0x0000000000148947 */ /* 0x00efec0003800000 */
[----:B------:R-:W-:Y:S02]  /*0250*/  IMAD.MOV.U32 R3, RZ, RZ, R2 ;  /* 0x000000ffff037224 */ /* 0x000fe400078e0002 */
[----:B------:R-:W-:Y:S01]  /*0260*/  HFMA2 R2, -RZ, RZ, 63072, -15.140625 ;  /* 0x7bb3cb92ff027431 */ /* 0x000fe200000001ff */
[----:B------:R-:W-:-:S07]  /*0270*/  MOV R12, 0x290 ;  /* 0x00000290000c7802 */ /* 0x000fce0000000f00 */
[----:B------:R-:W-:Y:S05]  /*0280*/  CALL.REL.NOINC `($__internal_1_$__cuda_sm3x_div_rn_noftz_f32_slowpath) ;  /* 0x0000002400e07944 */ /* 0x000fea0003c00000 */
[----:B------:R-:W-:-:S07]  /*0290*/  IMAD.MOV.U32 R3, RZ, RZ, R2 ;  /* 0x000000ffff037224 */ /* 0x000fce00078e0002 */
.L_x_0:
[----:B------:R-:W0:Y:S01]  /*02a0*/  MUFU.RCP R2, R3 ;  /* 0x0000000300027308 */ /* 0x000e220000001000 */
[----:B------:R-:W-:Y:S02]  /*02b0*/  UMOV UR4, 0x79c044fa ;  /* 0x79c044fa00047882 */ /* 0x000fe40000000000 */
[----:B------:R-:W-:-:S05]  /*02c0*/  MOV R8, UR4 ;  /* 0x0000000400087c02 */ /* 0x000fca0008000f00 */
[----:B------:R-:W1:Y:S01]  /*02d0*/  FCHK P0, -R8, R3 ;  /* 0x0000000308007302 */ /* 0x000e620000000100 */
[----:B0-----:R-:W-:-:S04]  /*02e0*/  FFMA R5, R2, -R3, 1 ;  /* 0x3f80000002057423 */ /* 0x001fc80000000803 */
[----:B------:R-:W-:-:S04]  /*02f0*/  FFMA R2, R2, R5, R2 ;  /* 0x0000000502027223 */ /* 0x000fc80000000002 */
[----:B------:R-:W-:-:S04]  /*0300*/  FFMA R4, R2, -1.24790000966545473044e+35, RZ ;  /* 0xf9c044fa02047823 */ /* 0x000fc800000000ff */
[----:B------:R-:W-:-:S04]  /*0310*/  FFMA R5, R4, -R3, -1.24790000966545473044e+35 ;  /* 0xf9c044fa04057423 */ /* 0x000fc80000000803 */
[----:B------:R-:W-:Y:S01]  /*0320*/  FFMA R2, R2, R5, R4 ;  /* 0x0000000502027223 */ /* 0x000fe20000000004 */
[----:B-1----:R-:W-:Y:S06]  /*0330*/  @!P0 BRA `(.L_x_1) ;  /* 0x00000000000c8947 */ /* 0x002fec0003800000 */
[----:B------:R-:W-:Y:S01]  /*0340*/  IMAD.MOV.U32 R2, RZ, RZ, -0x63fbb06 ;  /* 0xf9c044faff027424 */ /* 0x000fe200078e00ff */
[----:B------:R-:W-:-:S07]  /*0350*/  MOV R12, 0x370 ;  /* 0x00000370000c7802 */ /* 0x000fce0000000f00 */
[----:B------:R-:W-:Y:S05]  /*0360*/  CALL.REL.NOINC `($__internal_1_$__cuda_sm3x_div_rn_noftz_f32_slowpath) ;  /* 0x0000002400a87944 */ /* 0x000fea0003c00000 */
.L_x_1:
[----:B------:R-:W0:Y:S01]  /*0370*/  LDC.64 R4, c[0x0][0x380] ;  /* 0x0000e000ff047b82 */ /* 0x000e220000000a00 */
[----:B------:R-:W-:-:S05]  /*0380*/  FADD R3, RZ, R2 ;  /* 0x00000002ff037221 */ /* 0x000fca0000000000 */
[----:B0-----:R-:W-:-:S04]  /*0390*/  FSETP.NEU.AND P0, PT, R3, R4, PT ;  /* 0x000000040300720b */ /* 0x001fc80003f0d000 */
[----:B------:R-:W-:-:S04]  /*03a0*/  FSETP.GEU.OR P0, PT, R4, RZ, P0 ;  /* 0x000000ff0400720b */ /* 0x000fc8000070e400 */
[----:B------:R-:W-:-:S13]  /*03b0*/  ISETP.LT.OR P0, PT, R5, 0x1, P0 ;  /* 0x000000010500780c */ /* 0x000fda0000701670 */
[----:B------:R-:W-:Y:S05]  /*03c0*/  @P0 BRA `(.L_x_2) ;  /* 0x0000002400040947 */ /* 0x000fea0003800000 */
[----:B------:R-:W0:Y:S01]  /*03d0*/  LDCU UR4, c[0x0][0x3a8] ;  /* 0x00007500ff0477ac */ /* 0x000e220008000800 */
[----:B------:R-:W-:-:S05]  /*03e0*/  MOV R3, 0x7f800000 ;  /* 0x7f80000000037802 */ /* 0x000fca0000000f00 */
[----:B------:R-:W-:-:S04]  /*03f0*/  FFMA R0, RZ, -R3, 1 ;  /* 0x3f800000ff007423 */ /* 0x000fc80000000803 */
[----:B------:R-:W-:Y:S01]  /*0400*/  FFMA R0, R0, -R3, -INF ;  /* 0xff80000000007423 */ /* 0x000fe20000000803 */
[----:B0-----:R-:W-:-:S03]  /*0410*/  IMAD.U32 R2, RZ, RZ, UR4 ;  /* 0x00000004ff027e24 */ /* 0x001fc6000f8e00ff */
[----:B------:R-:W-:Y:S01]  /*0420*/  FFMA R3, R0, UR4, RZ ;  /* 0x0000000400037c23 */ /* 0x000fe200080000ff */
[----:B------:R-:W0:Y:S03]  /*0430*/  FCHK P0, R2, -RZ ;  /* 0x800000ff02007302 */ /* 0x000e260000000000 */
[----:B------:R-:W-:-:S04]  /*0440*/  FFMA R4, RZ, R3, UR4 ;  /* 0x00000004ff047e23 */ /* 0x000fc80008000003 */
[----:B------:R-:W-:Y:S01]  /*0450*/  FFMA R4, R0, R4, R3 ;  /* 0x0000000400047223 */ /* 0x000fe20000000003 */
[----:B0-----:R-:W-:Y:S06]  /*0460*/  @!P0 BRA `(.L_x_3) ;  /* 0x0000000000148947 */ /* 0x001fec0003800000 */
[----:B------:R-:W0:Y:S01]  /*0470*/  LDC R2, c[0x0][0x3a8] ;  /* 0x0000ea00ff027b82 */ /* 0x000e220000000800 */
[----:B------:R-:W-:Y:S01]  /*0480*/  HFMA2 R3, -RZ, RZ, -0.0 , 0 ;  /* 0x80000000ff037431 */ /* 0x000fe200000001ff */
[----:B------:R-:W-:-:S07]  /*0490*/  MOV R12, 0x4b0 ;  /* 0x000004b0000c7802 */ /* 0x000fce0000000f00 */
[----:B0-----:R-:W-:Y:S05]  /*04a0*/  CALL.REL.NOINC `($__internal_1_$__cuda_sm3x_div_rn_noftz_f32_slowpath) ;  /* 0x0000002400587944 */ /* 0x001fea0003c00000 */
[----:B------:R-:W-:-:S07]  /*04b0*/  IMAD.MOV.U32 R4, RZ, RZ, R2 ;  /* 0x000000ffff047224 */ /* 0x000fce00078e0002 */
.L_x_3:
[----:B------:R-:W0:Y:S01]  /*04c0*/  LDC R3, c[0x0][0x3d8] ;  /* 0x0000f600ff037b82 */ /* 0x000e220000000800 */
[----:B------:R-:W-:Y:S01]  /*04d0*/  MOV R10, 0x3e055027 ;  /* 0x3e055027000a7802 */ /* 0x000fe20000000f00 */
[----:B------:R-:W-:Y:S01]  /*04e0*/  UMOV UR7, 0x79cb317d ;  /* 0x79cb317d00077882 */ /* 0x000fe20000000000 */
[----:B------:R-:W1:Y:S01]  /*04f0*/  LDCU UR6, c[0x0][0x3d4] ;  /* 0x00007a80ff0677ac */ /* 0x000e620008000800 */
[----:B------:R-:W2:Y:S04]  /*0500*/  LDCU UR4, c[0x0][0x3a4] ;  /* 0x00007480ff0477ac */ /* 0x000ea80008000800 */
[----:B------:R-:W3:Y:S01]  /*0510*/  LDC R2, c[0x0][0x3ec] ;  /* 0x0000fb00ff027b82 */ /* 0x000ee20000000800 */
[----:B0-----:R-:W-:Y:S01]  /*0520*/  FSETP.GEU.AND P0, PT, R3, 1.175494350822287508e-38, PT ;  /* 0x008000000300780b */ /* 0x001fe20003f0e000 */
[----:B------:R-:W-:Y:S01]  /*0530*/  FADD R3, RZ, R3 ;  /* 0x00000003ff037221 */ /* 0x000fe20000000000 */
[----:B--2---:R-:W-:Y:S01]  /*0540*/  UISETP.GE.AND UP0, UPT, UR4, 0x1, UPT ;  /* 0x000000010400788c */ /* 0x004fe2000bf06270 */
[----:B---3--:R-:W0:Y:S10]  /*0550*/  MUFU.RCP R9, R2 ;  /* 0x0000000200097308 */ /* 0x008e340000001000 */
[----:B------:R-:W-:-:S05]  /*0560*/  @!P0 FMUL R3, R3, 8388608 ;  /* 0x4b00000003038820 */ /* 0x000fca0000400000 */
[----:B------:R-:W-:-:S04]  /*0570*/  IADD3 R0, PT, PT, R3, -0x3f2aaaab, RZ ;  /* 0xc0d5555503007810 */ /* 0x000fc80007ffe0ff */
[----:B------:R-:W-:-:S04]  /*0580*/  LOP3.LUT R8, R0, 0xff800000, RZ, 0xc0, !PT ;  /* 0xff80000000087812 */ /* 0x000fc800078ec0ff */
[----:B------:R-:W-:Y:S01]  /*0590*/  I2FP.F32.S32 R5, R8 ;  /* 0x0000000800057245 */ /* 0x000fe20000201400 */
[----:B------:R-:W-:Y:S02]  /*05a0*/  IMAD.IADD R0, R3, 0x1, -R8 ;  /* 0x0000000103007824 */ /* 0x000fe400078e0a08 */
[----:B------:R-:W-:Y:S02]  /*05b0*/  IMAD.MOV.U32 R8, RZ, RZ, 0x7f800000 ;  /* 0x7f800000ff087424 */ /* 0x000fe400078e00ff */
[----:B------:R-:W-:-:S04]  /*05c0*/  FADD R7, R0, -1 ;  /* 0xbf80000000077421 */ /* 0x000fc80000000000 */
[----:B------:R-:W-:-:S04]  /*05d0*/  FFMA R0, R7, -R10, 0.14084610342979431152 ;  /* 0x3e1039f607007423 */ /* 0x000fc8000000080a */
[----:B------:R-:W-:-:S04]  /*05e0*/  FFMA R0, R7, R0, -0.12148627638816833496 ;  /* 0xbdf8cdcc07007423 */ /* 0x000fc80000000000 */
[----:B------:R-:W-:-:S04]  /*05f0*/  FFMA R0, R7, R0, 0.13980610668659210205 ;  /* 0x3e0f295507007423 */ /* 0x000fc80000000000 */
[----:B------:R-:W-:-:S04]  /*0600*/  FFMA R0, R7, R0, -0.16684235632419586182 ;  /* 0xbe2ad8b907007423 */ /* 0x000fc80000000000 */
[----:B------:R-:W-:-:S04]  /*0610*/  FFMA R0, R7, R0, 0.20012299716472625732 ;  /* 0x3e4ced0b07007423 */ /* 0x000fc80000000000 */
[----:B------:R-:W-:-:S04]  /*0620*/  FFMA R0, R7, R0, -0.24999669194221496582 ;  /* 0xbe7fff2207007423 */ /* 0x000fc80000000000 */
[----:B------:R-:W-:-:S04]  /*0630*/  FFMA R0, R7, R0, 0.33333182334899902344 ;  /* 0x3eaaaa7807007423 */ /* 0x000fc80000000000 */
[----:B------:R-:W-:Y:S01]  /*0640*/  FFMA R10, R7, R0, -0.5 ;  /* 0xbf000000070a7423 */ /* 0x000fe20000000000 */
[----:B------:R-:W-:Y:S02]  /*0650*/  FSEL R0, RZ, -23, P0 ;  /* 0xc1b80000ff007808 */ /* 0x000fe40000000000 */
[----:B------:R-:W-:Y:S01]  /*0660*/  ISETP.GT.U32.AND P0, PT, R3, 0x7f7fffff, PT ;  /* 0x7f7fffff0300780c */ /* 0x000fe20003f04070 */
[----:B------:R-:W-:Y:S02]  /*0670*/  FMUL R10, R7, R10 ;  /* 0x0000000a070a7220 */ /* 0x000fe40000400000 */
[----:B------:R-:W-:Y:S02]  /*0680*/  FFMA R0, R5, 1.1920928955078125e-07, R0 ;  /* 0x3400000005007823 */ /* 0x000fe40000000000 */
[----:B------:R-:W-:Y:S01]  /*0690*/  FFMA R7, R7, R10, R7 ;  /* 0x0000000a07077223 */ /* 0x000fe20000000007 */
[----:B------:R-:W-:-:S03]  /*06a0*/  IMAD.MOV.U32 R10, RZ, RZ, 0x3f000000 ;  /* 0x3f000000ff0a7424 */ /* 0x000fc600078e00ff */
[----:B------:R-:W-:Y:S01]  /*06b0*/  FFMA R7, R0, 0.69314718246459960938, R7 ;  /* 0x3f31721800077823 */ /* 0x000fe20000000007 */
[----:B0-----:R-:W-:-:S03]  /*06c0*/  FFMA R0, R9, -R2, 1 ;  /* 0x3f80000009007423 */ /* 0x001fc60000000802 */
[C---:B------:R-:W-:Y:S01]  /*06d0*/  @P0 FFMA R7, R3.reuse, R8, +INF ;  /* 0x7f80000003070423 */ /* 0x040fe20000000008 */
[----:B------:R-:W-:Y:S01]  /*06e0*/  FSETP.NEU.AND P0, PT, R3, RZ, PT ;  /* 0x000000ff0300720b */ /* 0x000fe20003f0d000 */
[----:B------:R-:W-:Y:S01]  /*06f0*/  FFMA R0, R9, R0, R9 ;  /* 0x0000000009007223 */ /* 0x000fe20000000009 */
[----:B------:R-:W-:Y:S02]  /*0700*/  MOV R9, UR7 ;  /* 0x0000000700097c02 */ /* 0x000fe40008000f00 */
[----:B------:R-:W-:Y:S01]  /*0710*/  FSEL R5, R7, -INF , P0 ;  /* 0xff80000007057808 */ /* 0x000fe20000000000 */
[----:B------:R-:W-:-:S04]  /*0720*/  FFMA R3, R0, 1.31880000484182902936e+35, RZ ;  /* 0x79cb317d00037823 */ /* 0x000fc800000000ff */
[----:B------:R-:W-:Y:S01]  /*0730*/  FFMA R8, R3, -R2, 1.31880000484182902936e+35 ;  /* 0x79cb317d03087423 */ /* 0x000fe20000000802 */
[----:B-1----:R-:W-:Y:S02]  /*0740*/  FADD R5, R5, UR6 ;  /* 0x0000000605057e21 */ /* 0x002fe40008000000 */
[----:B------:R-:W0:Y:S01]  /*0750*/  FCHK P0, R9, R2 ;  /* 0x0000000209007302 */ /* 0x000e220000000000 */
[----:B------:R-:W-:Y:S01]  /*0760*/  FFMA R8, R0, R8, R3 ;  /* 0x0000000800087223 */ /* 0x000fe20000000003 */
[----:B------:R-:W-:Y:S01]  /*0770*/  FFMA R10, |R5|, -R10, 0.5 ;  /* 0x3f000000050a7423 */ /* 0x000fe20000000a0a */
[----:B0-----:R-:W-:Y:S06]  /*0780*/  @!P0 BRA `(.L_x_4) ;  /* 0x0000000000148947 */ /* 0x001fec0003800000 */
[----:B------:R-:W0:Y:S01]  /*0790*/  LDC R3, c[0x0][0x3ec] ;  /* 0x0000fb00ff037b82 */ /* 0x000e220000000800 */
[----:B------:R-:W-:Y:S01]  /*07a0*/  HFMA2 R2, -RZ, RZ, 47456, 0.1715087890625 ;  /* 0x79cb317dff027431 */ /* 0x000fe200000001ff */
[----:B------:R-:W-:-:S07]  /*07b0*/  MOV R12, 0x7d0 ;  /* 0x000007d0000c7802 */ /* 0x000fce0000000f00 */
[----:B0-----:R-:W-:Y:S05]  /*07c0*/  CALL.REL.NOINC `($__internal_1_$__cuda_sm3x_div_rn_noftz_f32_slowpath) ;  /* 0x0000002000907944 */ /* 0x001fea0003c00000 */
[----:B------:R-:W-:-:S07]  /*07d0*/  IMAD.MOV.U32 R8, RZ, RZ, R2 ;  /* 0x000000ffff087224 */ /* 0x000fce00078e0002 */
.L_x_4:
[----:B------:R-:W0:Y:S01]  /*07e0*/  LDC.64 R12, c[0x0][0x3f0] ;  /* 0x0000fc00ff0c7b82 */ /* 0x000e220000000a00 */
[----:B------:R-:W-:Y:S01]  /*07f0*/  MOV R7, 0x7f800000 ;  /* 0x7f80000000077802 */ /* 0x000fe20000000f00 */
[----:B------:R-:W-:-:S04]  /*0800*/  IMAD.MOV.U32 R2, RZ, RZ, 0x8 ;  /* 0x00000008ff027424 */ /* 0x000fc800078e00ff */
[----:B------:R-:W-:-:S04]  /*0810*/  FFMA R2, -R7, R2, 1 ;  /* 0x3f80000007027423 */ /* 0x000fc80000000102 */
[----:B------:R-:W-:Y:S01]  /*0820*/  FFMA R7, R2, -R7, -INF ;  /* 0xff80000002077423 */ /* 0x000fe20000000807 */
[----:B0-----:R-:W-:-:S04]  /*0830*/  FMUL R0, R12, R13 ;  /* 0x0000000d0c007220 */ /* 0x001fc80000400000 */
[----:B------:R-:W0:Y:S01]  /*0840*/  FCHK P0, R0, -1.1210387714598536567e-44 ;  /* 0x8000000800007902 */ /* 0x000e220000000000 */
[----:B------:R-:W-:-:S04]  /*0850*/  FFMA R2, R0, R7, RZ ;  /* 0x0000000700027223 */ /* 0x000fc800000000ff */
[----:B------:R-:W-:-:S04]  /*0860*/  FFMA R3, R2, 1.1210387714598536567e-44, R0 ;  /* 0x0000000802037823 */ /* 0x000fc80000000000 */
[----:B------:R-:W-:Y:S01]  /*0870*/  FFMA R7, R7, R3, R2 ;  /* 0x0000000307077223 */ /* 0x000fe20000000002 */
[----:B0-----:R-:W-:Y:S06]  /*0880*/  @!P0 BRA `(.L_x_5) ;  /* 0x0000000000148947 */ /* 0x001fec0003800000 */
[----:B------:R-:W-:Y:S01]  /*0890*/  MOV R2, R0 ;  /* 0x0000000000027202 */ /* 0x000fe20000000f00 */
[----:B------:R-:W-:Y:S01]  /*08a0*/  IMAD.MOV.U32 R3, RZ, RZ, -0x7ffffff8 ;  /* 0x80000008ff037424 */ /* 0x000fe200078e00ff */
[----:B------:R-:W-:-:S07]  /*08b0*/  MOV R12, 0x8d0 ;  /* 0x000008d0000c7802 */ /* 0x000fce0000000f00 */
[----:B------:R-:W-:Y:S05]  /*08c0*/  CALL.REL.NOINC `($__internal_1_$__cuda_sm3x_div_rn_noftz_f32_slowpath) ;  /* 0x0000002000507944 */ /* 0x000fea0003c00000 */
[----:B------:R-:W-:-:S07]  /*08d0*/  MOV R7, R2 ;  /* 0x0000000200077202 */ /* 0x000fce0000000f00 */
.L_x_5:
[----:B------:R-:W0:Y:S02]  /*08e0*/  LDC.64 R2, c[0x0][0x3f8] ;  /* 0x0000fe00ff027b82 */ /* 0x000e240000000a00 */
[----:B0-----:R-:W-:-:S04]  /*08f0*/  FMUL R11, R3, +INF ;  /* 0x7f800000030b7820 */ /* 0x001fc80000400000 */
[----:B------:R-:W0:Y:S08]  /*0900*/  MUFU.RCP R0, R11 ;  /* 0x0000000b00007308 */ /* 0x000e300000001000 */
[----:B------:R-:W1:Y:S01]  /*0910*/  FCHK P0, R2, R11 ;  /* 0x0000000b02007302 */ /* 0x000e620000000000 */
[----:B0-----:R-:W-:-:S04]  /*0920*/  FFMA R3, -R11, R0, 1 ;  /* 0x3f8000000b037423 */ /* 0x001fc80000000100 */
[----:B------:R-:W-:-:S04]  /*0930*/  FFMA R3, R0, R3, R0 ;  /* 0x0000000300037223 */ /* 0x000fc80000000000 */
[----:B------:R-:W-:-:S04]  /*0940*/  FFMA R0, R3, R2, RZ ;  /* 0x0000000203007223 */ /* 0x000fc800000000ff */
[----:B------:R-:W-:-:S04]  /*0950*/  FFMA R9, -R11, R0, R2 ;  /* 0x000000000b097223 */ /* 0x000fc80000000102 */
[----:B------:R-:W-:Y:S01]  /*0960*/  FFMA R9, R3, R9, R0 ;  /* 0x0000000903097223 */ /* 0x000fe20000000000 */
[----:B-1----:R-:W-:Y:S06]  /*0970*/  @!P0 BRA `(.L_x_6) ;  /* 0x0000000000148947 */ /* 0x002fec0003800000 */
[----:B------:R-:W0:Y:S01]  /*0980*/  LDC R2, c[0x0][0x3f8] ;  /* 0x0000fe00ff027b82 */ /* 0x000e220000000800 */
[----:B------:R-:W-:Y:S01]  /*0990*/  IMAD.MOV.U32 R3, RZ, RZ, R11 ;  /* 0x000000ffff037224 */ /* 0x000fe200078e000b */
[----:B------:R-:W-:-:S07]  /*09a0*/  MOV R12, 0x9c0 ;  /* 0x000009c0000c7802 */ /* 0x000fce0000000f00 */
[----:B0-----:R-:W-:Y:S05]  /*09b0*/  CALL.REL.NOINC `($__internal_1_$__cuda_sm3x_div_rn_noftz_f32_slowpath) ;  /* 0x0000002000147944 */ /* 0x001fea0003c00000 */
[----:B------:R-:W-:-:S07]  /*09c0*/  MOV R9, R2 ;  /* 0x0000000200097202 */ /* 0x000fce0000000f00 */
.L_x_6:
[----:B------:R-:W-:Y:S02]  /*09d0*/  HFMA2 R0, -RZ, RZ, 3.7421875, 0 ;  /* 0x437c0000ff007431 */ /* 0x000fe400000001ff */
[----:B------:R-:W-:Y:S01]  /*09e0*/  IMAD.MOV.U32 R3, RZ, RZ, 0x3f000000 ;  /* 0x3f000000ff037424 */ /* 0x000fe200078e00ff */
[----:B------:R-:W0:Y:S01]  /*09f0*/  LDCU UR4, c[0x0][0x3dc] ;  /* 0x00007b80ff0477ac */ /* 0x000e220008000800 */
[----:B------:R-:W1:Y:S02]  /*0a00*/  LDCU.64 UR6, c[0x0][0x358] ;  /* 0x00006b00ff0677ac */ /* 0x000e640008000a00 */
[----:B------:R-:W-:Y:S01]  /*0a10*/  FFMA.RM R0, R3, R0, 12582913 ;  /* 0x4b40000103007423 */ /* 0x000fe20000004000 */
[----:B------:R-:W-:-:S03]  /*0a20*/  IMAD.MOV.U32 R3, RZ, RZ, 0x3ae8389 ;  /* 0x03ae8389ff037424 */ /* 0x000fc600078e00ff */
[C---:B------:R-:W-:Y:S01]  /*0a30*/  FADD R2, R0.reuse, -12583039 ;  /* 0xcb40007f00027421 */ /* 0x040fe20000000000 */
[----:B------:R-:W-:-:S03]  /*0a40*/  SHF.L.U32 R11, R0, 0x17, RZ ;  /* 0x00000017000b7819 */ /* 0x000fc600000006ff */
[----:B------:R-:W-:-:S04]  /*0a50*/  FFMA R2, -R3, 1.4426950216293334961, -R2 ;  /* 0x3fb8aa3b03027823 */ /* 0x000fc80000000902 */
[----:B------:R-:W-:-:S06]  /*0a60*/  FFMA R2, -R3, 1.925963033500011079e-08, R2 ;  /* 0x32a5706003027823 */ /* 0x000fcc0000000102 */
[----:B------:R-:W0:Y:S02]  /*0a70*/  MUFU.EX2 R2, R2 ;  /* 0x0000000200027308 */ /* 0x000e240000000800 */
[----:B0-----:R-:W-:Y:S01]  /*0a80*/  FFMA R11, R11, -R2, UR4 ;  /* 0x000000040b0b7e23 */ /* 0x001fe20008000802 */
[----:B-1----:R-:W-:Y:S06]  /*0a90*/  BRA.U !UP0, `(.L_x_7) ;  /* 0x0000001108847547 */ /* 0x002fec000b800000 */
[----:B------:R-:W0:Y:S02]  /*0aa0*/  LDCU UR4, c[0x0][0x3a0] ;  /* 0x00007400ff0477ac */ /* 0x000e240008000800 */
[----:B0-----:R-:W-:-:S09]  /*0ab0*/  UISETP.GT.AND UP0, UPT, UR4, URZ, UPT ;  /* 0x000000ff0400728c */ /* 0x001fd2000bf04270 */
[----:B------:R-:W-:Y:S05]  /*0ac0*/  BRA.U UP0, `(.L_x_8) ;  /* 0x0000000900347547 */ /* 0x000fea000b800000 */
[----:B------:R-:W0:Y:S01]  /*0ad0*/  MUFU.RSQ R3, R10 ;  /* 0x0000000a00037308 */ /* 0x000e220000001400 */
[C---:B------:R-:W-:Y:S01]  /*0ae0*/  FSETP.NEU.AND P0, PT, |R5|.reuse, 1, PT ;  /* 0x3f8000000500780b */ /* 0x040fe20003f0d200 */
[----:B------:R-:W1:Y:S01]  /*0af0*/  LDCU UR4, c[0x0][0x3d0] ;  /* 0x00007a00ff0477ac */ /* 0x000e620008000800 */
[----:B------:R-:W-:Y:S01]  /*0b00*/  FSETP.GT.AND P1, PT, |R5|, 0.56000000238418579102, PT ;  /* 0x3f0f5c290500780b */ /* 0x000fe20003f24200 */
[----:B0-----:R-:W-:Y:S01]  /*0b10*/  FMUL R0, R10, R3 ;  /* 0x000000030a007220 */ /* 0x001fe20000400000 */
[----:B------:R-:W-:Y:S01]  /*0b20*/  FMUL R3, R3, 0.5 ;  /* 0x3f00000003037820 */ /* 0x000fe20000400000 */
[----:B-1----:R-:W-:-:S03]  /*0b30*/  IMAD.U32 R4, RZ, RZ, UR4 ;  /* 0x00000004ff047e24 */ /* 0x002fc6000f8e00ff */
[----:B------:R-:W-:-:S04]  /*0b40*/  FFMA R3, -R0, R3, 0.5 ;  /* 0x3f00000000037423 */ /* 0x000fc80000000103 */
[----:B------:R-:W-:-:S05]  /*0b50*/  FFMA R3, R0, R3, R0 ;  /* 0x0000000300037223 */ /* 0x000fca0000000000 */
[----:B------:R-:W-:Y:S01]  /*0b60*/  FSEL R0, R3, RZ, P0 ;  /* 0x000000ff03007208 */ /* 0x000fe20000000000 */
[----:B------:R-:W-:Y:S01]  /*0b70*/  IMAD.MOV.U32 R3, RZ, RZ, 0x3d10ecef ;  /* 0x3d10ecefff037424 */ /* 0x000fe200078e00ff */
[----:B------:R-:W-:Y:S02]  /*0b80*/  FSETP.GT.AND P0, PT, R5, 0.56000000238418579102, PT ;  /* 0x3f0f5c290500780b */ /* 0x000fe40003f04000 */
[----:B------:R-:W-:-:S04]  /*0b90*/  FSEL R0, R0, |R5|, P1 ;  /* 0x4000000500007208 */ /* 0x000fc80000800000 */
[----:B------:R-:W-:Y:S02]  /*0ba0*/  LOP3.LUT R0, R0, 0x80000000, R5, 0xb8, !PT ;  /* 0x8000000000007812 */ /* 0x000fe400078eb805 */
[----:B------:R-:W-:-:S03]  /*0bb0*/  MOV R5, 0x3fd774eb ;  /* 0x3fd774eb00057802 */ /* 0x000fc60000000f00 */
[----:B------:R-:W-:-:S04]  /*0bc0*/  FMUL R2, R0, R0 ;  /* 0x0000000000027220 */ /* 0x000fc80000400000 */
[----:B------:R-:W-:-:S04]  /*0bd0*/  FFMA R3, R2, R3, 0.016980519518256187439 ;  /* 0x3c8b1abb02037423 */ /* 0x000fc80000000003 */
[----:B------:R-:W-:-:S04]  /*0be0*/  FFMA R3, R2, R3, 0.030762933194637298584 ;  /* 0x3cfc028c02037423 */ /* 0x000fc80000000003 */
[----:B------:R-:W-:-:S04]  /*0bf0*/  FFMA R3, R2, R3, 0.044709417968988418579 ;  /* 0x3d37213902037423 */ /* 0x000fc80000000003 */
[----:B------:R-:W-:-:S04]  /*0c00*/  FFMA R3, R2, R3, 0.074989043176174163818 ;  /* 0x3d9993db02037423 */ /* 0x000fc80000000003 */
[----:B------:R-:W-:-:S04]  /*0c10*/  FFMA R3, R2, R3, 0.16666707396507263184 ;  /* 0x3e2aaac602037423 */ /* 0x000fc80000000003 */
[----:B------:R-:W-:-:S04]  /*0c20*/  FMUL R3, R2, R3 ;  /* 0x0000000302037220 */ /* 0x000fc80000400000 */
[----:B------:R-:W-:-:S05]  /*0c30*/  FFMA R3, R0, R3, R0 ;  /* 0x0000000300037223 */ /* 0x000fca0000000000 */
[----:B------:R-:W-:-:S05]  /*0c40*/  FSEL R0, R3, -R3, P1 ;  /* 0x8000000303007208 */ /* 0x000fca0000800000 */
[----:B------:R-:W-:-:S04]  /*0c50*/  @!P0 FFMA R3, R5, 0.93318945169448852539, R0 ;  /* 0x3f6ee58105038823 */ /* 0x000fc80000000000 */
[----:B------:R-:W-:-:S04]  /*0c60*/  @P1 FADD R3, R3, R3 ;  /* 0x0000000303031221 */ /* 0x000fc80000000000 */
[----:B------:R-:W0:Y:S08]  /*0c70*/  MUFU.RCP R0, R3 ;  /* 0x0000000300007308 */ /* 0x000e300000001000 */
[----:B------:R-:W1:Y:S01]  /*0c80*/  FCHK P0, R4, R3 ;  /* 0x0000000304007302 */ /* 0x000e620000000000 */
[----:B0-----:R-:W-:-:S04]  /*0c90*/  FFMA R5, -R3, R0, 1 ;  /* 0x3f80000003057423 */ /* 0x001fc80000000100 */
[----:B------:R-:W-:-:S04]  /*0ca0*/  FFMA R0, R0, R5, R0 ;  /* 0x0000000500007223 */ /* 0x000fc80000000000 */
[----:B------:R-:W-:-:S04]  /*0cb0*/  FFMA R2, R0, UR4, RZ ;  /* 0x0000000400027c23 */ /* 0x000fc800080000ff */
[----:B------:R-:W-:-:S04]  /*0cc0*/  FFMA R5, -R3, R2, UR4 ;  /* 0x0000000403057e23 */ /* 0x000fc80008000102 */
[----:B------:R-:W-:Y:S01]  /*0cd0*/  FFMA R0, R0, R5, R2 ;  /* 0x0000000500007223 */ /* 0x000fe20000000002 */
[----:B-1----:R-:W-:Y:S06]  /*0ce0*/  @!P0 BRA `(.L_x_9) ;  /* 0x0000000000108947 */ /* 0x002fec0003800000 */
[----:B------:R-:W0:Y:S01]  /*0cf0*/  LDC R2, c[0x0][0x3d0] ;  /* 0x0000f400ff027b82 */ /* 0x000e220000000800 */
[----:B------:R-:W-:-:S07]  /*0d00*/  MOV R12, 0xd20 ;  /* 0x00000d20000c7802 */ /* 0x000fce0000000f00 */
[----:B0-----:R-:W-:Y:S05]  /*0d10*/  CALL.REL.NOINC `($__internal_1_$__cuda_sm3x_div_rn_noftz_f32_slowpath) ;  /* 0x0000001c003c7944 */ /* 0x001fea0003c00000 */
[----:B------:R-:W-:-:S07]  /*0d20*/  MOV R0, R2 ;  /* 0x0000000200007202 */ /* 0x000fce0000000f00 */
.L_x_9:
[C---:B------:R-:W-:Y:S01]  /*0d30*/  FMUL R2, |R0|.reuse, 1.4426950216293334961 ;  /* 0x3fb8aa3b00027820 */ /* 0x040fe20000400200 */
[----:B------:R-:W-:Y:S02]  /*0d40*/  IMAD.MOV.U32 R3, RZ, RZ, 0x42fc0000 ;  /* 0x42fc0000ff037424 */ /* 0x000fe400078e00ff */
[----:B------:R-:W-:Y:S01]  /*0d50*/  FMUL R12, R0, R0 ;  /* 0x00000000000c7220 */ /* 0x000fe20000400000 */
[----:B------:R-:W-:Y:S02]  /*0d60*/  IMAD.MOV.U32 R5, RZ, RZ, 0x363d0ada ;  /* 0x363d0adaff057424 */ /* 0x000fe400078e00ff */
[----:B------:R-:W-:Y:S01]  /*0d70*/  HFMA2 R14, -RZ, RZ, 0, 0 ;  /* 0x00000000ff0e7431 */ /* 0x000fe200000001ff */
[----:B------:R-:W0:Y:S01]  /*0d80*/  FRND.TRUNC R2, R2 ;  /* 0x0000000200027307 */ /* 0x000e22000020d000 */
[----:B------:R-:W-:-:S04]  /*0d90*/  FFMA R5, R12, R5, 0.00019836159481201320887 ;  /* 0x394fff490c057423 */ /* 0x000fc80000000005 */
[----:B------:R-:W-:-:S04]  /*0da0*/  FFMA R13, R12, R5, 0.0083333496004343032837 ;  /* 0x3c08889a0c0d7423 */ /* 0x000fc80000000005 */
[----:B------:R-:W-:-:S04]  /*0db0*/  FFMA R13, R12, R13, 0.16666667163372039795 ;  /* 0x3e2aaaab0c0d7423 */ /* 0x000fc8000000000d */
[----:B------:R-:W-:Y:S01]  /*0dc0*/  FMUL R13, R12, R13 ;  /* 0x0000000d0c0d7220 */ /* 0x000fe20000400000 */
[----:B0-----:R-:W-:Y:S02]  /*0dd0*/  FSETP.GT.AND P0, PT, |R2|, 126, PT ;  /* 0x42fc00000200780b */ /* 0x001fe40003f04200 */
[----:B------:R-:W-:-:S04]  /*0de0*/  LOP3.LUT R3, R3, 0x80000000, R2, 0xb8, !PT ;  /* 0x8000000003037812 */ /* 0x000fc800078eb802 */
[----:B------:R-:W-:Y:S02]  /*0df0*/  FSEL R3, R3, R2, P0 ;  /* 0x0000000203037208 */ /* 0x000fe40000000000 */
[----:B------:R-:W-:-:S03]  /*0e00*/  FSETP.GE.AND P0, PT, |R0|, 1, PT ;  /* 0x3f8000000000780b */ /* 0x000fc60003f06200 */
[----:B------:R-:W-:-:S04]  /*0e10*/  FFMA R4, R3, -0.69314718246459960938, |R0| ;  /* 0xbf31721803047823 */ /* 0x000fc80000000400 */
[C---:B------:R-:W-:Y:S01]  /*0e20*/  FFMA R4, R3.reuse, 1.9046542121259335545e-09, R4 ;  /* 0x3102e30803047823 */ /* 0x040fe20000000004 */
[----:B------:R-:W-:-:S03]  /*0e30*/  FADD R3, R3, 12583037 ;  /* 0x4b40007d03037421 */ /* 0x000fc60000000000 */
[----:B------:R-:W-:Y:S02]  /*0e40*/  FMUL R4, R4, 1.4426950216293334961 ;  /* 0x3fb8aa3b04047820 */ /* 0x000fe40000400000 */
[----:B------:R-:W-:-:S04]  /*0e50*/  SHF.L.U32 R3, R3, 0x17, RZ ;  /* 0x0000001703037819 */ /* 0x000fc800000006ff */
[----:B------:R-:W0:Y:S02]  /*0e60*/  MUFU.EX2 R4, R4 ;  /* 0x0000000400047308 */ /* 0x000e240000000800 */
[----:B0-----:R-:W-:-:S06]  /*0e70*/  FMUL R3, R3, R4 ;  /* 0x0000000403037220 */ /* 0x001fcc0000400000 */
[----:B------:R-:W0:Y:S02]  /*0e80*/  MUFU.RCP R2, R3 ;  /* 0x0000000300027308 */ /* 0x000e240000001000 */
[----:B0-----:R-:W-:-:S04]  /*0e90*/  FMUL.FTZ R2, R2, -0.125 ;  /* 0xbe00000002027820 */ /* 0x001fc80000410000 */
[----:B------:R-:W-:-:S05]  /*0ea0*/  FFMA R5, R3, 2, R2 ;  /* 0x4000000003057823 */ /* 0x000fca0000000002 */
[--C-:B------:R-:W-:Y:S01]  /*0eb0*/  LOP3.LUT R10, R5, 0x80000000, R0.reuse, 0xb8, !PT ;  /* 0x80000000050a7812 */ /* 0x100fe200078eb800 */
[----:B------:R-:W-:-:S07]  /*0ec0*/  @!P0 FFMA R10, R13, R0, R0 ;  /* 0x000000000d0a8223 */ /* 0x000fce0000000000 */
.L_x_15:
[----:B0-----:R-:W0:Y:S01]  /*0ed0*/  LDC.64 R2, c[0x4][0x10] ;  /* 0x01000400ff027b82 */ /* 0x001e220000000a00 */
[----:B------:R-:W-:Y:S01]  /*0ee0*/  IMAD.MOV.U32 R17, RZ, RZ, RZ ;  /* 0x000000ffff117224 */ /* 0x000fe200078e00ff */
[----:B------:R-:W-:Y:S01]  /*0ef0*/  MOV R19, RZ ;  /* 0x000000ff00137202 */ /* 0x000fe20000000f00 */
[----:B------:R-:W-:-:S07]  /*0f00*/  IMAD.MOV.U32 R0, RZ, RZ, RZ ;  /* 0x000000ffff007224 */ /* 0x000fce00078e00ff */
.L_x_10:
[----:B0-----:R-:W-:-:S05]  /*0f10*/  IMAD.WIDE.U32 R12, R0, 0x4, R2 ;  /* 0x00000004000c7825 */ /* 0x001fca00078e0002 */
[----:B-1----:R-:W2:Y:S01]  /*0f20*/  LDG.E.CONSTANT R4, desc[UR6][R12.64] ;  /* 0x000000060c047981 */ /* 0x002ea2000c1e9900 */
[C---:B------:R-:W-:Y:S01]  /*0f30*/  LEA R15, R0.reuse, R1, 0x2 ;  /* 0x00000001000f7211 */ /* 0x040fe200078e10ff */
[----:B------:R-:W-:-:S05]  /*0f40*/  VIADD R0, R0, 0x1 ;  /* 0x0000000100007836 */ /* 0x000fca0000000000 */
[----:B------:R-:W-:Y:S01]  /*0f50*/  ISETP.NE.AND P0, PT, R0, 0x6, PT ;  /* 0x000000060000780c */ /* 0x000fe20003f05270 */
[----:B--2---:R-:W-:-:S03]  /*0f60*/  IMAD.WIDE.U32 R4, R4, -0x6222a800, RZ ;  /* 0x9ddd580004047825 */ /* 0x004fc600078e00ff */
[----:B------:R-:W-:-:S04]  /*0f70*/  IADD3 R4, P1, PT, R4, R17, RZ ;  /* 0x0000001104047210 */ /* 0x000fc80007f3e0ff */
[----:B------:R-:W-:Y:S01]  /*0f80*/  IADD3.X R17, PT, PT, R5, R19, RZ, P1, !PT ;  /* 0x0000001305117210 */ /* 0x000fe20000ffe4ff */
[----:B------:R1:W-:Y:S04]  /*0f90*/  STL [R15], R4 ;  /* 0x000000040f007387 */ /* 0x0003e80000100800 */
[----:B------:R-:W-:Y:S05]  /*0fa0*/  @P0 BRA `(.L_x_10) ;  /* 0xfffffffc00d80947 */ /* 0x000fea000383ffff */
[----:B-1----:R-:W2:Y:S04]  /*0fb0*/  LDL.64 R4, [R1+0x8] ;  /* 0x0000080001047983 */ /* 0x002ea80000100a00 */
[----:B------:R-:W3:Y:S01]  /*0fc0*/  LDL R3, [R1+0x4] ;  /* 0x0000040001037983 */ /* 0x000ee20000100800 */
[----:B------:R-:W-:Y:S01]  /*0fd0*/  UMOV UR8, 0x54442d19 ;  /* 0x54442d1900087882 */ /* 0x000fe20000000000 */
[----:B------:R-:W-:Y:S01]  /*0fe0*/  UMOV UR9, 0x3bf921fb ;  /* 0x3bf921fb00097882 */ /* 0x000fe20000000000 */
[----:B------:R-:W-:Y:S01]  /*0ff0*/  IMAD.MOV.U32 R16, RZ, RZ, 0x37cbac00 ;  /* 0x37cbac00ff107424 */ /* 0x000fe200078e00ff */
[----:B--2---:R-:W-:Y:S02]  /*1000*/  SHF.L.W.U32.HI R0, R4, 0x13, R5 ;  /* 0x0000001304007819 */ /* 0x004fe40000010e05 */
[----:B---3--:R-:W-:-:S04]  /*1010*/  SHF.L.W.U32.HI R3, R3, 0x13, R4 ;  /* 0x0000001303037819 */ /* 0x008fc80000010e04 */
[C---:B------:R-:W-:Y:S02]  /*1020*/  SHF.L.W.U32.HI R2, R3.reuse, 0x2, R0 ;  /* 0x0000000203027819 */ /* 0x040fe40000010e00 */
[----:B------:R-:W-:Y:S02]  /*1030*/  SHF.L.U32 R3, R3, 0x2, RZ ;  /* 0x0000000203037819 */ /* 0x000fe400000006ff */
[----:B------:R-:W-:Y:S02]  /*1040*/  SHF.R.S32.HI R4, RZ, 0x1f, R2 ;  /* 0x0000001fff047819 */ /* 0x000fe40000011402 */
[----:B------:R-:W-:Y:S02]  /*1050*/  ISETP.GE.AND P0, PT, R2, RZ, PT ;  /* 0x000000ff0200720c */ /* 0x000fe40003f06270 */
[C---:B------:R-:W-:Y:S02]  /*1060*/  LOP3.LUT R12, R4.reuse, R3, RZ, 0x3c, !PT ;  /* 0x00000003040c7212 */ /* 0x040fe400078e3cff */
[----:B------:R-:W-:-:S02]  /*1070*/  LOP3.LUT R13, R4, R2, RZ, 0x3c, !PT ;  /* 0x00000002040d7212 */ /* 0x000fc400078e3cff */
[----:B------:R-:W-:Y:S02]  /*1080*/  SHF.R.U32.HI R3, RZ, 0x1e, R0 ;  /* 0x0000001eff037819 */ /* 0x000fe40000011600 */
[----:B------:R0:W1:Y:S02]  /*1090*/  I2F.F64.S64 R4, R12 ;  /* 0x0000000c00047312 */ /* 0x0000640000301c00 */
[----:B------:R-:W-:-:S04]  /*10a0*/  LEA.HI R0, R2, R3, RZ, 0x1 ;  /* 0x0000000302007211 */ /* 0x000fc800078f08ff */
[C---:B------:R-:W-:Y:S02]  /*10b0*/  LOP3.LUT R2, R0.reuse, 0x1, RZ, 0xc0, !PT ;  /* 0x0000000100027812 */ /* 0x040fe400078ec0ff */
[----:B------:R-:W-:Y:S02]  /*10c0*/  LOP3.LUT P1, RZ, R0, 0x2, RZ, 0xc0, !PT ;  /* 0x0000000200ff7812 */ /* 0x000fe4000782c0ff */
[----:B0-----:R-:W-:Y:S01]  /*10d0*/  MOV R12, 0x3d2aaabb ;  /* 0x3d2aaabb000c7802 */ /* 0x001fe20000000f00 */
[----:B-1----:R-:W-:-:S10]  /*10e0*/  DMUL R4, R4, UR8 ;  /* 0x0000000804047c28 */ /* 0x002fd40008000000 */
[----:B------:R0:W1:Y:S02]  /*10f0*/  F2F.F32.F64 R4, R4 ;  /* 0x0000000400047310 */ /* 0x0000640000301000 */
[----:B0-----:R-:W-:Y:S02]  /*1100*/  MOV R5, 0x3effffff ;  /* 0x3effffff00057802 */ /* 0x001fe40000000f00 */
[----:B-1----:R-:W-:Y:S02]  /*1110*/  FSEL R15, -R4, R4, !P0 ;  /* 0x00000004040f7208 */ /* 0x002fe40004000100 */
[----:B------:R-:W-:Y:S02]  /*1120*/  ISETP.NE.U32.AND P0, PT, R2, 0x1, PT ;  /* 0x000000010200780c */ /* 0x000fe40003f05070 */
[----:B------:R-:W0:Y:S01]  /*1130*/  LDC.64 R2, c[0x0][0x398] ;  /* 0x0000e600ff027b82 */ /* 0x000e220000000a00 */
[----:B------:R-:W-:Y:S01]  /*1140*/  FMUL R17, R15, R15 ;  /* 0x0000000f0f117220 */ /* 0x000fe20000400000 */
[----:B------:R-:W-:-:S02]  /*1150*/  FSEL R12, R12, 0.0083327032625675201416, !P0 ;  /* 0x3c0885e40c0c7808 */ /* 0x000fc40004000000 */
[----:B------:R-:W-:Y:S01]  /*1160*/  FSEL R5, -R5, -0.16666662693023681641, !P0 ;  /* 0xbe2aaaa805057808 */ /* 0x000fe20004000100 */
[----:B------:R-:W-:Y:S01]  /*1170*/  FFMA R4, R17, R16, -0.0013887860113754868507 ;  /* 0xbab607ed11047423 */ /* 0x000fe20000000010 */
[----:B------:R-:W-:-:S04]  /*1180*/  FSEL R0, R15, 1, P0 ;  /* 0x3f8000000f007808 */ /* 0x000fc80000000000 */
[----:B------:R-:W-:Y:S02]  /*1190*/  FSEL R4, R4, -0.00019574658654164522886, !P0 ;  /* 0xb94d415304047808 */ /* 0x000fe40004000000 */
[----:B------:R-:W-:-:S03]  /*11a0*/  FSETP.GT.AND P0, PT, R10, R11, PT ;  /* 0x0000000b0a00720b */ /* 0x000fc60003f04000 */
[----:B------:R-:W-:-:S04]  /*11b0*/  FFMA R4, R17, R4, R12 ;  /* 0x0000000411047223 */ /* 0x000fc8000000000c */
[C---:B------:R-:W-:Y:S01]  /*11c0*/  FFMA R4, R17.reuse, R4, R5 ;  /* 0x0000000411047223 */ /* 0x040fe20000000005 */
[----:B------:R-:W-:-:S04]  /*11d0*/  FFMA R17, R17, R0, RZ ;  /* 0x0000000011117223 */ /* 0x000fc800000000ff */
[----:B------:R-:W-:Y:S01]  /*11e0*/  FFMA R17, R17, R4, R0 ;  /* 0x0000000411117223 */ /* 0x000fe20000000000 */
[----:B0-----:R-:W-:-:S04]  /*11f0*/  IMAD.WIDE.U32 R2, R14, 0x4, R2 ;  /* 0x000000040e027825 */ /* 0x001fc800078e0002 */
[----:B------:R-:W-:Y:S01]  /*1200*/  @P1 FADD R17, RZ, -R17 ;  /* 0x80000011ff111221 */ /* 0x000fe20000000000 */
[----:B------:R-:W-:-:S04]  /*1210*/  IMAD.MOV.U32 R0, RZ, RZ, R10 ;  /* 0x000000ffff007224 */ /* 0x000fc800078e000a */
[----:B------:R0:W-:Y:S01]  /*1220*/  STG.E desc[UR6][R2.64], R17 ;  /* 0x0000001102007986 */ /* 0x0001e2000c101906 */
[----:B------:R-:W-:Y:S05]  /*1230*/  @!P0 BRA `(.L_x_11) ;  /* 0x0000000000448947 */ /* 0x000fea0003800000 */
[----:B------:R-:W-:Y:S01]  /*1240*/  IADD3 R0, PT, PT, R7, -0xd000000, RZ ;  /* 0xf300000007007810 */ /* 0x000fe20007ffe0ff */
[----:B0-----:R0:W1:Y:S03]  /*1250*/  MUFU.RSQ R2, R7 ;  /* 0x0000000700027308 */ /* 0x0010660000001400 */
[----:B------:R-:W-:-:S13]  /*1260*/  ISETP.GT.U32.AND P0, PT, R0, 0x727fffff, PT ;  /* 0x727fffff0000780c */ /* 0x000fda0003f04070 */
[----:B0-----:R-:W-:Y:S05]  /*1270*/  @!P0 BRA `(.L_x_12) ;  /* 0x00000000001c8947 */ /* 0x001fea0003800000 */
[----:B------:R-:W-:Y:S01]  /*1280*/  BSSY.RECONVERGENT B0, `(.L_x_13) ;  /* 0x0000004000007945 */ /* 0x000fe20003800200 */
[----:B------:R-:W-:Y:S02]  /*1290*/  MOV R0, R7 ;  /* 0x0000000700007202 */ /* 0x000fe40000000f00 */
[----:B------:R-:W-:-:S07]  /*12a0*/  MOV R13, 0x12c0 ;  /* 0x000012c0000d7802 */ /* 0x000fce0000000f00 */
[----:B-1----:R-:W-:Y:S05]  /*12b0*/  CALL.REL.NOINC `($__internal_0_$__cuda_sm20_sqrt_rn_f32_slowpath) ;  /* 0x0000001400787944 */ /* 0x002fea0003c00000 */
[----:B------:R-:W-:Y:S05]  /*12c0*/  BSYNC.RECONVERGENT B0 ;  /* 0x0000000000007941 */ /* 0x000fea0003800200 */
.L_x_13:
[----:B------:R-:W-:Y:S01]  /*12d0*/  IMAD.MOV.U32 R3, RZ, RZ, R0 ;  /* 0x000000ffff037224 */ /* 0x000fe200078e0000 */
[----:B------:R-:W-:Y:S06]  /*12e0*/  BRA `(.L_x_14) ;  /* 0x0000000000107947 */ /* 0x000fec0003800000 */
.L_x_12:
[C---:B-1----:R-:W-:Y:S01]  /*12f0*/  FMUL.FTZ R0, R2.reuse, R7 ;  /* 0x0000000702007220 */ /* 0x042fe20000410000 */
[----:B------:R-:W-:-:S03]  /*1300*/  FMUL.FTZ R2, R2, 0.5 ;  /* 0x3f00000002027820 */ /* 0x000fc60000410000 */
[----:B------:R-:W-:-:S04]  /*1310*/  FFMA R3, -R0, R0, R7 ;  /* 0x0000000000037223 */ /* 0x000fc80000000107 */
[----:B------:R-:W-:-:S07]  /*1320*/  FFMA R3, R3, R2, R0 ;  /* 0x0000000203037223 */ /* 0x000fce0000000000 */
.L_x_14:
[----:B------:R-:W-:-:S04]  /*1330*/  FADD R0, R3, R8 ;  /* 0x0000000803007221 */ /* 0x000fc80000000000 */
[----:B------:R-:W-:-:S07]  /*1340*/  FADD R0, R0, -R9 ;  /* 0x8000000900007221 */ /* 0x000fce0000000000 */
.L_x_11:
[----:B------:R-:W1:Y:S01]  /*1350*/  LDCU UR4, c[0x0][0x384] ;  /* 0x00007080ff0477ac */ /* 0x000e620008000800 */
[----:B------:R-:W-:-:S04]  /*1360*/  IADD3 R14, PT, PT, R14, 0x1, RZ ;  /* 0x000000010e0e7810 */ /* 0x000fc80007ffe0ff */
[----:B-1----:R-:W-:-:S13]  /*1370*/  ISETP.NE.AND P0, PT, R14, UR4, PT ;  /* 0x000000040e007c0c */ /* 0x002fda000bf05270 */
[----:B------:R-:W-:Y:S05]  /*1380*/  @!P0 BRA `(.L_x_2) ;  /* 0x0000001400148947 */ /* 0x000fea0003800000 */
[----:B------:R-:W-:Y:S05]  /*1390*/  BRA `(.L_x_15) ;  /* 0xfffffff800cc7947 */ /* 0x000fea000383ffff */
.L_x_8:
[----:B------:R-:W0:Y:S01]  /*13a0*/  MUFU.RSQ R3, R10 ;  /* 0x0000000a00037308 */ /* 0x000e220000001400 */
[C---:B------:R-:W-:Y:S01]  /*13b0*/  FSETP.NEU.AND P0, PT, |R5|.reuse, 1, PT ;  /* 0x3f8000000500780b */ /* 0x040fe20003f0d200 */
[----:B------:R-:W1:Y:S01]  /*13c0*/  LDCU UR4, c[0x0][0x3d0] ;  /* 0x00007a00ff0477ac */ /* 0x000e620008000800 */
[----:B------:R-:W-:Y:S01]  /*13d0*/  FSETP.GT.AND P1, PT, |R5|, 0.56000000238418579102, PT ;  /* 0x3f0f5c290500780b */ /* 0x000fe20003f24200 */
[----:B0-----:R-:W-:Y:S01]  /*13e0*/  FMUL R0, R10, R3 ;  /* 0x000000030a007220 */ /* 0x001fe20000400000 */
[----:B------:R-:W-:Y:S01]  /*13f0*/  FMUL R3, R3, 0.5 ;  /* 0x3f00000003037820 */ /* 0x000fe20000400000 */
[----:B-1----:R-:W-:-:S03]  /*1400*/  MOV R4, UR4 ;  /* 0x0000000400047c02 */ /* 0x002fc60008000f00 */
[----:B------:R-:W-:-:S04]  /*1410*/  FFMA R3, -R0, R3, 0.5 ;  /* 0x3f00000000037423 */ /* 0x000fc80000000103 */
[----:B------:R-:W-:-:S05]  /*1420*/  FFMA R3, R0, R3, R0 ;  /* 0x0000000300037223 */ /* 0x000fca0000000000 */
[----:B------:R-:W-:Y:S01]  /*1430*/  FSEL R0, R3, RZ, P0 ;  /* 0x000000ff03007208 */ /* 0x000fe20000000000 */
[----:B------:R-:W-:Y:S01]  /*1440*/  HFMA2 R3, -RZ, RZ, 1.265625, -5052 ;  /* 0x3d10ecefff037431 */ /* 0x000fe200000001ff */
[----:B------:R-:W-:Y:S02]  /*1450*/  FSETP.GT.AND P0, PT, R5, 0.56000000238418579102, PT ;  /* 0x3f0f5c290500780b */ /* 0x000fe40003f04000 */
[----:B------:R-:W-:-:S04]  /*1460*/  FSEL R0, R0, |R5|, P1 ;  /* 0x4000000500007208 */ /* 0x000fc80000800000 */
[----:B------:R-:W-:Y:S01]  /*1470*/  LOP3.LUT R0, R0, 0x80000000, R5, 0xb8, !PT ;  /* 0x8000000000007812 */ /* 0x000fe200078eb805 */
[----:B------:R-:W-:-:S04]  /*1480*/  IMAD.MOV.U32 R5, RZ, RZ, 0x3fd774eb ;  /* 0x3fd774ebff057424 */ /* 0x000fc800078e00ff */
        /* <DEDUP_REMOVED lines=23> */
.L_x_16:
[C---:B------:R-:W-:Y:S01]  /*1600*/  FMUL R2, |R0|.reuse, 1.4426950216293334961 ;  /* 0x3fb8aa3b00027820 */ /* 0x040fe20000400200 */
[----:B------:R-:W-:Y:S01]  /*1610*/  IMAD.MOV.U32 R3, RZ, RZ, 0x42fc0000 ;  /* 0x42fc0000ff037424 */ /* 0x000fe200078e00ff */
[----:B------:R-:W-:Y:S01]  /*1620*/  MOV R5, 0x363d0ada ;  /* 0x363d0ada00057802 */ /* 0x000fe20000000f00 */
[----:B------:R-:W-:-:S03]  /*1630*/  FMUL R10, R0, R0 ;  /* 0x00000000000a7220 */ /* 0x000fc60000400000 */
[----:B------:R-:W0:Y:S01]  /*1640*/  FRND.TRUNC R2, R2 ;  /* 0x0000000200027307 */ /* 0x000e22000020d000 */
[----:B------:R-:W-:-:S04]  /*1650*/  FFMA R5, R10, R5, 0.00019836159481201320887 ;  /* 0x394fff490a057423 */ /* 0x000fc80000000005 */
[----:B------:R-:W-:-:S04]  /*1660*/  FFMA R13, R10, R5, 0.0083333496004343032837 ;  /* 0x3c08889a0a0d7423 */ /* 0x000fc80000000005 */
[----:B------:R-:W-:-:S04]  /*1670*/  FFMA R13, R10, R13, 0.16666667163372039795 ;  /* 0x3e2aaaab0a0d7423 */ /* 0x000fc8000000000d */
[----:B------:R-:W-:Y:S01]  /*1680*/  FMUL R13, R10, R13 ;  /* 0x0000000d0a0d7220 */ /* 0x000fe20000400000 */
[----:B------:R-:W-:Y:S01]  /*1690*/  IMAD.MOV.U32 R10, RZ, RZ, RZ ;  /* 0x000000ffff0a7224 */ /* 0x000fe200078e00ff */
        /* <DEDUP_REMOVED lines=16> */
.L_x_22:
[----:B------:R-:W-:Y:S01]  /*17a0*/  HFMA2 R15, -RZ, RZ, 0, 0 ;  /* 0x00000000ff0f7431 */ /* 0x000fe200000001ff */
[----:B0-----:R-:W-:Y:S01]  /*17b0*/  MOV R17, RZ ;  /* 0x000000ff00117202 */ /* 0x001fe20000000f00 */
[----:B------:R-:W-:Y:S01]  /*17c0*/  IMAD.MOV.U32 R0, RZ, RZ, R1 ;  /* 0x000000ffff007224 */ /* 0x000fe200078e0001 */
[----:B------:R-:W0:Y:S01]  /*17d0*/  LDCU.64 UR8, c[0x4][0x10] ;  /* 0x01000200ff0877ac */ /* 0x000e220008000a00 */
[----:B------:R-:W-:-:S05]  /*17e0*/  UMOV UR4, URZ ;  /* 0x000000ff00047c82 */ /* 0x000fca0008000000 */
.L_x_17:
[----:B0-----:R-:W-:Y:S02]  /*17f0*/  MOV R4, UR8 ;  /* 0x0000000800047c02 */ /* 0x001fe40008000f00 */
[----:B------:R-:W-:-:S05]  /*1800*/  MOV R5, UR9 ;  /* 0x0000000900057c02 */ /* 0x000fca0008000f00 */
[----:B------:R-:W2:Y:S01]  /*1810*/  LDG.E.CONSTANT R2, desc[UR6][R4.64] ;  /* 0x0000000604027981 */ /* 0x000ea2000c1e9900 */
[----:B------:R-:W-:Y:S02]  /*1820*/  UIADD3 UR8, UP0, UPT, UR8, 0x4, URZ ;  /* 0x0000000408087890 */ /* 0x000fe4000ff1e0ff */
[----:B------:R-:W-:Y:S02]  /*1830*/  UIADD3 UR4, UPT, UPT, UR4, 0x1, URZ ;  /* 0x0000000104047890 */ /* 0x000fe4000fffe0ff */
[----:B------:R-:W-:Y:S02]  /*1840*/  UIADD3.X UR9, UPT, UPT, URZ, UR9, URZ, UP0, !UPT ;  /* 0x00000009ff097290 */ /* 0x000fe400087fe4ff */
[----:B------:R-:W-:Y:S01]  /*1850*/  UISETP.NE.AND UP0, UPT, UR4, 0x6, UPT ;  /* 0x000000060400788c */ /* 0x000fe2000bf05270 */
[----:B--2---:R-:W-:-:S03]  /*1860*/  IMAD.WIDE.U32 R2, R2, -0x6222a800, RZ ;  /* 0x9ddd580002027825 */ /* 0x004fc600078e00ff */
[----:B------:R-:W-:-:S05]  /*1870*/  IADD3 R13, P0, PT, R2, R15, RZ ;  /* 0x0000000f020d7210 */ /* 0x000fca0007f1e0ff */
[----:B------:R0:W-:Y:S01]  /*1880*/  STL [R0], R13 ;  /* 0x0000000d00007387 */ /* 0x0001e20000100800 */
[----:B------:R-:W-:Y:S01]  /*1890*/  IMAD.X R15, R3, 0x1, R17, P0 ;  /* 0x00000001030f7824 */ /* 0x000fe200000e0611 */
[----:B0-----:R-:W-:Y:S01]  /*18a0*/  IADD3 R0, PT, PT, R0, 0x4, RZ ;  /* 0x0000000400007810 */ /* 0x001fe20007ffe0ff */
[----:B------:R-:W-:Y:S06]  /*18b0*/  BRA.U UP0, `(.L_x_17) ;  /* 0xfffffffd00cc7547 */ /* 0x000fec000b83ffff */
[----:B------:R-:W2:Y:S04]  /*18c0*/  LDL.64 R4, [R1+0x8] ;  /* 0x0000080001047983 */ /* 0x000ea80000100a00 */
        /* <DEDUP_REMOVED lines=49> */
.L_x_20:
[----:B------:R-:W-:Y:S01]  /*1be0*/  IMAD.MOV.U32 R3, RZ, RZ, R0 ;  /* 0x000000ffff037224 */ /* 0x000fe200078e0000 */
[----:B------:R-:W-:Y:S06]  /*1bf0*/  BRA `(.L_x_21) ;  /* 0x0000000000107947 */ /* 0x000fec0003800000 */
.L_x_19:
[C---:B-1----:R-:W-:Y:S01]  /*1c00*/  FMUL.FTZ R0, R2.reuse, R7 ;  /* 0x0000000702007220 */ /* 0x042fe20000410000 */
[----:B------:R-:W-:-:S03]  /*1c10*/  FMUL.FTZ R2, R2, 0.5 ;  /* 0x3f00000002027820 */ /* 0x000fc60000410000 */
[----:B------:R-:W-:-:S04]  /*1c20*/  FFMA R3, -R0, R0, R7 ;  /* 0x0000000000037223 */ /* 0x000fc80000000107 */
[----:B------:R-:W-:-:S07]  /*1c30*/  FFMA R3, R3, R2, R0 ;  /* 0x0000000203037223 */ /* 0x000fce0000000000 */
.L_x_21:
[----:B------:R-:W-:-:S04]  /*1c40*/  FADD R0, R3, R8 ;  /* 0x0000000803007221 */ /* 0x000fc80000000000 */
[----:B------:R-:W-:-:S07]  /*1c50*/  FADD R0, R0, -R9 ;  /* 0x8000000900007221 */ /* 0x000fce0000000000 */
.L_x_18:
[----:B------:R-:W1:Y:S01]  /*1c60*/  LDCU UR4, c[0x0][0x384] ;  /* 0x00007080ff0477ac */ /* 0x000e620008000800 */
[----:B------:R-:W-:-:S04]  /*1c70*/  IADD3 R10, PT, PT, R10, 0x1, RZ ;  /* 0x000000010a0a7810 */ /* 0x000fc80007ffe0ff */
[----:B-1----:R-:W-:-:S13]  /*1c80*/  ISETP.NE.AND P0, PT, R10, UR4, PT ;  /* 0x000000040a007c0c */ /* 0x002fda000bf05270 */
[----:B------:R-:W-:Y:S05]  /*1c90*/  @!P0 BRA `(.L_x_2) ;  /* 0x0000000800d08947 */ /* 0x000fea0003800000 */
[----:B------:R-:W-:Y:S05]  /*1ca0*/  BRA `(.L_x_22) ;  /* 0xfffffff800bc7947 */ /* 0x000fea000383ffff */
.L_x_7:
[----:B------:R-:W0:Y:S02]  /*1cb0*/  LDCU UR4, c[0x0][0x3a0] ;  /* 0x00007400ff0477ac */ /* 0x000e240008000800 */
[----:B0-----:R-:W-:-:S09]  /*1cc0*/  UISETP.GT.AND UP0, UPT, UR4, URZ, UPT ;  /* 0x000000ff0400728c */ /* 0x001fd2000bf04270 */
[----:B------:R-:W-:Y:S05]  /*1cd0*/  BRA.U UP0, `(.L_x_23) ;  /* 0x00000005007c7547 */ /* 0x000fea000b800000 */
[----:B------:R-:W-:Y:S01]  /*1ce0*/  IADD3 R0, PT, PT, R4, -0xd000000, RZ ;  /* 0xf300000004007810 */ /* 0x000fe20007ffe0ff */
[----:B------:R0:W1:Y:S03]  /*1cf0*/  MUFU.RSQ R5, R4 ;  /* 0x0000000400057308 */ /* 0x0000660000001400 */
[----:B------:R-:W-:-:S13]  /*1d00*/  ISETP.GT.U32.AND P0, PT, R0, 0x727fffff, PT ;  /* 0x727fffff0000780c */ /* 0x000fda0003f04070 */
[----:B0-----:R-:W-:Y:S05]  /*1d10*/  @!P0 BRA `(.L_x_24) ;  /* 0x00000000001c8947 */ /* 0x001fea0003800000 */
[----:B------:R-:W-:Y:S01]  /*1d20*/  BSSY.RECONVERGENT B0, `(.L_x_25) ;  /* 0x0000004000007945 */ /* 0x000fe20003800200 */
[----:B------:R-:W-:Y:S01]  /*1d30*/  IMAD.MOV.U32 R0, RZ, RZ, R4 ;  /* 0x000000ffff007224 */ /* 0x000fe200078e0004 */
[----:B------:R-:W-:-:S07]  /*1d40*/  MOV R13, 0x1d60 ;  /* 0x00001d60000d7802 */ /* 0x000fce0000000f00 */
[----:B-1----:R-:W-:Y:S05]  /*1d50*/  CALL.REL.NOINC `($__internal_0_$__cuda_sm20_sqrt_rn_f32_slowpath) ;  /* 0x0000000800d07944 */ /* 0x002fea0003c00000 */
[----:B------:R-:W-:Y:S05]  /*1d60*/  BSYNC.RECONVERGENT B0 ;  /* 0x0000000000007941 */ /* 0x000fea0003800200 */
.L_x_25:
[----:B------:R-:W-:Y:S01]  /*1d70*/  MOV R10, R0 ;  /* 0x00000000000a7202 */ /* 0x000fe20000000f00 */
[----:B------:R-:W-:Y:S06]  /*1d80*/  BRA `(.L_x_26) ;  /* 0x0000000000107947 */ /* 0x000fec0003800000 */
.L_x_24:
[C---:B-1----:R-:W-:Y:S01]  /*1d90*/  FMUL.FTZ R3, R5.reuse, R4 ;  /* 0x0000000405037220 */ /* 0x042fe20000410000 */
[----:B------:R-:W-:-:S03]  /*1da0*/  FMUL.FTZ R10, R5, 0.5 ;  /* 0x3f000000050a7820 */ /* 0x000fc60000410000 */
[----:B------:R-:W-:-:S04]  /*1db0*/  FFMA R4, -R3, R3, R4 ;  /* 0x0000000303047223 */ /* 0x000fc80000000104 */
[----:B------:R-:W-:-:S07]  /*1dc0*/  FFMA R10, R4, R10, R3 ;  /* 0x0000000a040a7223 */ /* 0x000fce0000000003 */
.L_x_26:
[----:B------:R-:W-:-:S07]  /*1dd0*/  HFMA2 R14, -RZ, RZ, 0, 0 ;  /* 0x00000000ff0e7431 */ /* 0x000fce00000001ff */
.L_x_33:
[----:B------:R-:W0:Y:S01]  /*1de0*/  LDC.64 R2, c[0x4][0x10] ;  /* 0x01000400ff027b82 */ /* 0x000e220000000a00 */
[----:B------:R-:W-:Y:S01]  /*1df0*/  IMAD.MOV.U32 R17, RZ, RZ, RZ ;  /* 0x000000ffff117224 */ /* 0x000fe200078e00ff */
[----:B------:R-:W-:Y:S02]  /*1e00*/  MOV R19, RZ ;  /* 0x000000ff00137202 */ /* 0x000fe40000000f00 */
[----:B------:R-:W-:-:S07]  /*1e10*/  MOV R0, RZ ;  /* 0x000000ff00007202 */ /* 0x000fce0000000f00 */
.L_x_27:
[----:B0-----:R-:W-:-:S05]  /*1e20*/  IMAD.WIDE.U32 R12, R0, 0x4, R2 ;  /* 0x00000004000c7825 */ /* 0x001fca00078e0002 */
[----:B-1----:R-:W2:Y:S01]  /*1e30*/  LDG.E.CONSTANT R4, desc[UR6][R12.64] ;  /* 0x000000060c047981 */ /* 0x002ea2000c1e9900 */
[C---:B------:R-:W-:Y:S01]  /*1e40*/  IMAD R15, R0.reuse, 0x4, R1 ;  /* 0x00000004000f7824 */ /* 0x040fe200078e0201 */
[----:B------:R-:W-:-:S04]  /*1e50*/  IADD3 R0, PT, PT, R0, 0x1, RZ ;  /* 0x0000000100007810 */ /* 0x000fc80007ffe0ff */
        /* <DEDUP_REMOVED lines=10> */
[----:B------:R-:W-:Y:S01]  /*1f00*/  MOV R16, 0x37cbac00 ;  /* 0x37cbac0000107802 */ /* 0x000fe20000000f00 */
[----:B------:R-:W-:Y:S01]  /*1f10*/  BSSY.RECONVERGENT B0, `(.L_x_28) ;  /* 0x0000036000007945 */ /* 0x000fe20003800200 */
[----:B--2---:R-:W-:Y:S02]  /*1f20*/  SHF.L.W.U32.HI R0, R4, 0x13, R5 ;  /* 0x0000001304007819 */ /* 0x004fe40000010e05 */
[----:B---3--:R-:W-:-:S04]  /*1f30*/  SHF.L.W.U32.HI R3, R3, 0x13, R4 ;  /* 0x0000001303037819 */ /* 0x008fc80000010e04 */
[C---:B------:R-:W-:Y:S01]  /*1f40*/  SHF.L.W.U32.HI R2, R3.reuse, 0x2, R0 ;  /* 0x0000000203027819 */ /* 0x040fe20000010e00 */
[----:B------:R-:W-:-:S03]  /*1f50*/  IMAD.SHL.U32 R3, R3, 0x4, RZ ;  /* 0x0000000403037824 */ /* 0x000fc600078e00ff */
[----:B------:R-:W-:Y:S02]  /*1f60*/  SHF.R.S32.HI R4, RZ, 0x1f, R2 ;  /* 0x0000001fff047819 */ /* 0x000fe40000011402 */
[----:B------:R-:W-:Y:S02]  /*1f70*/  ISETP.GE.AND P0, PT, R2, RZ, PT ;  /* 0x000000ff0200720c */ /* 0x000fe40003f06270 */
[C---:B------:R-:W-:Y:S02]  /*1f80*/  LOP3.LUT R12, R4.reuse, R3, RZ, 0x3c, !PT ;  /* 0x00000003040c7212 */ /* 0x040fe400078e3cff */
[----:B------:R-:W-:Y:S02]  /*1f90*/  LOP3.LUT R13, R4, R2, RZ, 0x3c, !PT ;  /* 0x00000002040d7212 */ /* 0x000fe400078e3cff */
[----:B------:R-:W-:Y:S02]  /*1fa0*/  SHF.R.U32.HI R3, RZ, 0x1e, R0 ;  /* 0x0000001eff037819 */ /* 0x000fe40000011600 */
[----:B------:R0:W1:Y:S02]  /*1fb0*/  I2F.F64.S64 R4, R12 ;  /* 0x0000000c00047312 */ /* 0x0000640000301c00 */
[----:B------:R-:W-:-:S04]  /*1fc0*/  LEA.HI R0, R2, R3, RZ, 0x1 ;  /* 0x0000000302007211 */ /* 0x000fc800078f08ff */
[C---:B------:R-:W-:Y:S02]  /*1fd0*/  LOP3.LUT R2, R0.reuse, 0x1, RZ, 0xc0, !PT ;  /* 0x0000000100027812 */ /* 0x040fe400078ec0ff */
[----:B------:R-:W-:Y:S01]  /*1fe0*/  LOP3.LUT P1, RZ, R0, 0x2, RZ, 0xc0, !PT ;  /* 0x0000000200ff7812 */ /* 0x000fe2000782c0ff */
[----:B0-----:R-:W-:Y:S01]  /*1ff0*/  HFMA2 R12, -RZ, RZ, 1.291015625, -0.052581787109375 ;  /* 0x3d2aaabbff0c7431 */ /* 0x001fe200000001ff */
[----:B-1----:R-:W-:-:S10]  /*2000*/  DMUL R4, R4, UR8 ;  /* 0x0000000804047c28 */ /* 0x002fd40008000000 */
[----:B------:R0:W1:Y:S02]  /*2010*/  F2F.F32.F64 R4, R4 ;  /* 0x0000000400047310 */ /* 0x0000640000301000 */
[----:B0-----:R-:W-:Y:S01]  /*2020*/  IMAD.MOV.U32 R5, RZ, RZ, 0x3effffff ;  /* 0x3effffffff057424 */ /* 0x001fe200078e00ff */
[----:B-1----:R-:W-:Y:S02]  /*2030*/  FSEL R15, -R4, R4, !P0 ;  /* 0x00000004040f7208 */ /* 0x002fe40004000100 */
[----:B------:R-:W-:Y:S02]  /*2040*/  ISETP.NE.U32.AND P0, PT, R2, 0x1, PT ;  /* 0x000000010200780c */ /* 0x000fe40003f05070 */
[----:B------:R-:W0:Y:S01]  /*2050*/  LDC.64 R2, c[0x0][0x398] ;  /* 0x0000e600ff027b82 */ /* 0x000e220000000a00 */
[----:B------:R-:W-:Y:S01]  /*2060*/  FMUL R17, R15, R15 ;  /* 0x0000000f0f117220 */ /* 0x000fe20000400000 */
[----:B------:R-:W-:Y:S02]  /*2070*/  FSEL R12, R12, 0.0083327032625675201416, !P0 ;  /* 0x3c0885e40c0c7808 */ /* 0x000fe40004000000 */
[----:B------:R-:W-:Y:S01]  /*2080*/  FSEL R5, -R5, -0.16666662693023681641, !P0 ;  /* 0xbe2aaaa805057808 */ /* 0x000fe20004000100 */
[----:B------:R-:W-:Y:S01]  /*2090*/  FFMA R4, R17, R16, -0.0013887860113754868507 ;  /* 0xbab607ed11047423 */ /* 0x000fe20000000010 */
[----:B------:R-:W-:-:S04]  /*20a0*/  FSEL R0, R15, 1, P0 ;  /* 0x3f8000000f007808 */ /* 0x000fc80000000000 */
[----:B------:R-:W-:-:S05]  /*20b0*/  FSEL R4, R4, -0.00019574658654164522886, !P0 ;  /* 0xb94d415304047808 */ /* 0x000fca0004000000 */
[----:B------:R-:W-:-:S04]  /*20c0*/  FFMA R4, R17, R4, R12 ;  /* 0x0000000411047223 */ /* 0x000fc8000000000c */
[C---:B------:R-:W-:Y:S01]  /*20d0*/  FFMA R4, R17.reuse, R4, R5 ;  /* 0x0000000411047223 */ /* 0x040fe20000000005 */
[----:B------:R-:W-:-:S04]  /*20e0*/  FFMA R17, R17, R0, RZ ;  /* 0x0000000011117223 */ /* 0x000fc800000000ff */
[----:B------:R-:W-:Y:S01]  /*20f0*/  FFMA R17, R17, R4, R0 ;  /* 0x0000000411117223 */ /* 0x000fe20000000000 */
[----:B0-----:R-:W-:-:S04]  /*2100*/  IMAD.WIDE.U32 R2, R14, 0x4, R2 ;  /* 0x000000040e027825 */ /* 0x001fc800078e0002 */
[----:B------:R-:W-:-:S04]  /*2110*/  @P1 FADD R17, RZ, -R17 ;  /* 0x80000011ff111221 */ /* 0x000fc80000000000 */
[----:B------:R-:W-:Y:S01]  /*2120*/  FFMA R0, R17, -1.703399938514293973e-35, -R10 ;  /* 0x85b522f511007823 */ /* 0x000fe2000000080a */
[----:B------:R0:W-:Y:S04]  /*2130*/  STG.E desc[UR6][R2.64], R17 ;  /* 0x0000001102007986 */ /* 0x0001e8000c101906 */
[----:B------:R-:W-:-:S13]  /*2140*/  FSETP.GT.AND P0, PT, R0, R11, PT ;  /* 0x0000000b0000720b */ /* 0x000fda0003f04000 */
[----:B0-----:R-:W-:Y:S05]  /*2150*/  @!P0 BRA `(.L_x_29) ;  /* 0x0000000000448947 */ /* 0x001fea0003800000 */
[----:B------:R-:W-:Y:S01]  /*2160*/  IADD3 R0, PT, PT, R7, -0xd000000, RZ ;  /* 0xf300000007007810 */ /* 0x000fe20007ffe0ff */
[----:B------:R0:W1:Y:S03]  /*2170*/  MUFU.RSQ R2, R7 ;  /* 0x0000000700027308 */ /* 0x0000660000001400 */
[----:B------:R-:W-:-:S13]  /*2180*/  ISETP.GT.U32.AND P0, PT, R0, 0x727fffff, PT ;  /* 0x727fffff0000780c */ /* 0x000fda0003f04070 */
[----:B0-----:R-:W-:Y:S05]  /*2190*/  @!P0 BRA `(.L_x_30) ;  /* 0x00000000001c8947 */ /* 0x001fea0003800000 */
[----:B------:R-:W-:Y:S01]  /*21a0*/  BSSY.RECONVERGENT B1, `(.L_x_31) ;  /* 0x0000004000017945 */ /* 0x000fe20003800200 */
[----:B------:R-:W-:Y:S02]  /*21b0*/  MOV R0, R7 ;  /* 0x0000000700007202 */ /* 0x000fe40000000f00 */
[----:B------:R-:W-:-:S07]  /*21c0*/  MOV R13, 0x21e0 ;  /* 0x000021e0000d7802 */ /* 0x000fce0000000f00 */
[----:B-1----:R-:W-:Y:S05]  /*21d0*/  CALL.REL.NOINC `($__internal_0_$__cuda_sm20_sqrt_rn_f32_slowpath) ;  /* 0x0000000400b07944 */ /* 0x002fea0003c00000 */
[----:B------:R-:W-:Y:S05]  /*21e0*/  BSYNC.RECONVERGENT B1 ;  /* 0x0000000000017941 */ /* 0x000fea0003800200 */
.L_x_31:
[----:B------:R-:W-:Y:S01]  /*21f0*/  IMAD.MOV.U32 R3, RZ, RZ, R0 ;  /* 0x000000ffff037224 */ /* 0x000fe200078e0000 */
[----:B------:R-:W-:Y:S06]  /*2200*/  BRA `(.L_x_32) ;  /* 0x0000000000107947 */ /* 0x000fec0003800000 */
.L_x_30:
[C---:B-1----:R-:W-:Y:S01]  /*2210*/  FMUL.FTZ R0, R2.reuse, R7 ;  /* 0x0000000702007220 */ /* 0x042fe20000410000 */
[----:B------:R-:W-:-:S03]  /*2220*/  FMUL.FTZ R2, R2, 0.5 ;  /* 0x3f00000002027820 */ /* 0x000fc60000410000 */
[----:B------:R-:W-:-:S04]  /*2230*/  FFMA R3, -R0, R0, R7 ;  /* 0x0000000000037223 */ /* 0x000fc80000000107 */
[----:B------:R-:W-:-:S07]  /*2240*/  FFMA R3, R3, R2, R0 ;  /* 0x0000000203037223 */ /* 0x000fce0000000000 */
.L_x_32:
[----:B------:R-:W-:-:S04]  /*2250*/  FADD R0, R3, R8 ;  /* 0x0000000803007221 */ /* 0x000fc80000000000 */
[----:B------:R-:W-:-:S07]  /*2260*/  FADD R0, R0, -R9 ;  /* 0x8000000900007221 */ /* 0x000fce0000000000 */
.L_x_29:
[----:B------:R-:W-:Y:S05]  /*2270*/  BSYNC.RECONVERGENT B0 ;  /* 0x0000000000007941 */ /* 0x000fea0003800200 */
.L_x_28:
[----:B------:R-:W0:Y:S01]  /*2280*/  LDCU UR4, c[0x0][0x384] ;  /* 0x00007080ff0477ac */ /* 0x000e220008000800 */
[----:B------:R-:W-:-:S04]  /*2290*/  IADD3 R14, PT, PT, R14, 0x1, RZ ;  /* 0x000000010e0e7810 */ /* 0x000fc80007ffe0ff */
[----:B0-----:R-:W-:-:S13]  /*22a0*/  ISETP.NE.AND P0, PT, R14, UR4, PT ;  /* 0x000000040e007c0c */ /* 0x001fda000bf05270 */
[----:B------:R-:W-:Y:S05]  /*22b0*/  @P0 BRA `(.L_x_33) ;  /* 0xfffffff800c80947 */ /* 0x000fea000383ffff */
[----:B------:R-:W-:Y:S05]  /*22c0*/  BRA `(.L_x_2) ;  /* 0x0000000400447947 */ /* 0x000fea0003800000 */
.L_x_23:
[----:B------:R-:W0:Y:S01]  /*22d0*/  LDC.64 R14, c[0x0][0x3b8] ;  /* 0x0000ee00ff0e7b82 */ /* 0x000e220000000a00 */
[----:B------:R-:W-:-:S07]  /*22e0*/  HFMA2 R10, -RZ, RZ, 0, 0 ;  /* 0x00000000ff0a7431 */ /* 0x000fce00000001ff */
[----:B------:R-:W1:Y:S01]  /*22f0*/  LDC R3, c[0x0][0x3b4] ;  /* 0x0000ed00ff037b82 */ /* 0x000e620000000800 */
[----:B0-----:R-:W-:-:S04]  /*2300*/  FFMA R14, RZ, R14, -R15 ;  /* 0x0000000eff0e7223 */ /* 0x001fc8000000080f */
[----:B-1----:R-:W-:-:S07]  /*2310*/  FFMA R14, R3, -1.604099963257933397e-25, -R14 ;  /* 0x964693f5030e7823 */ /* 0x002fce000000080e */
.L_x_39:
[----:B0-----:R-:W0:Y:S01]  /*2320*/  LDC.64 R2, c[0x4][0x10] ;  /* 0x01000400ff027b82 */ /* 0x001e220000000a00 */
[----:B------:R-:W-:Y:S01]  /*2330*/  IMAD.MOV.U32 R17, RZ, RZ, RZ ;  /* 0x000000ffff117224 */ /* 0x000fe200078e00ff */
[----:B------:R-:W-:Y:S02]  /*2340*/  MOV R19, RZ ;  /* 0x000000ff00137202 */ /* 0x000fe40000000f00 */
[----:B------:R-:W-:-:S07]  /*2350*/  MOV R0, RZ ;  /* 0x000000ff00007202 */ /* 0x000fce0000000f00 */
.L_x_34:
        /* <DEDUP_REMOVED lines=14> */
[----:B------:R-:W-:Y:S02]  /*2440*/  MOV R16, 0x37cbac00 ;  /* 0x37cbac0000107802 */ /* 0x000fe40000000f00 */
        /* <DEDUP_REMOVED lines=31> */
[----:B0-----:R-:W-:Y:S01]  /*2640*/  IMAD.WIDE.U32 R2, R10, 0x4, R2 ;  /* 0x000000040a027825 */ /* 0x001fe200078e0002 */
[----:B------:R-:W-:-:S03]  /*2650*/  MOV R0, R14 ;  /* 0x0000000e00007202 */ /* 0x000fc60000000f00 */
[----:B------:R-:W-:-:S05]  /*2660*/  @P1 FADD R17, RZ, -R17 ;  /* 0x80000011ff111221 */ /* 0x000fca0000000000 */
[----:B------:R0:W-:Y:S01]  /*2670*/  STG.E desc[UR6][R2.64], R17 ;  /* 0x0000001102007986 */ /* 0x0001e2000c101906 */
[----:B------:R-:W-:Y:S05]  /*2680*/  @!P0 BRA `(.L_x_35) ;  /* 0x0000000000448947 */ /* 0x000fea0003800000 */
[----:B------:R-:W-:Y:S01]  /*2690*/  IADD3 R0, PT, PT, R7, -0xd000000, RZ ;  /* 0xf300000007007810 */ /* 0x000fe20007ffe0ff */
[----:B0-----:R0:W1:Y:S03]  /*26a0*/  MUFU.RSQ R2, R7 ;  /* 0x0000000700027308 */ /* 0x0010660000001400 */
[----:B------:R-:W-:-:S13]  /*26b0*/  ISETP.GT.U32.AND P0, PT, R0, 0x727fffff, PT ;  /* 0x727fffff0000780c */ /* 0x000fda0003f04070 */
[----:B0-----:R-:W-:Y:S05]  /*26c0*/  @!P0 BRA `(.L_x_36) ;  /* 0x00000000001c8947 */ /* 0x001fea0003800000 */
[----:B------:R-:W-:Y:S01]  /*26d0*/  BSSY.RECONVERGENT B0, `(.L_x_37) ;  /* 0x0000004000007945 */ /* 0x000fe20003800200 */
[----:B------:R-:W-:Y:S01]  /*26e0*/  IMAD.MOV.U32 R0, RZ, RZ, R7 ;  /* 0x000000ffff007224 */ /* 0x000fe200078e0007 */
[----:B------:R-:W-:-:S07]  /*26f0*/  MOV R13, 0x2710 ;  /* 0x00002710000d7802 */ /* 0x000fce0000000f00 */
[----:B-1----:R-:W-:Y:S05]  /*2700*/  CALL.REL.NOINC `($__internal_0_$__cuda_sm20_sqrt_rn_f32_slowpath) ;  /* 0x0000000000647944 */ /* 0x002fea0003c00000 */
[----:B------:R-:W-:Y:S05]  /*2710*/  BSYNC.RECONVERGENT B0 ;  /* 0x0000000000007941 */ /* 0x000fea0003800200 */
.L_x_37:
[----:B------:R-:W-:Y:S01]  /*2720*/  MOV R3, R0 ;  /* 0x0000000000037202 */ /* 0x000fe20000000f00 */
[----:B------:R-:W-:Y:S06]  /*2730*/  BRA `(.L_x_38) ;  /* 0x0000000000107947 */ /* 0x000fec0003800000 */
.L_x_36:
[C---:B-1----:R-:W-:Y:S01]  /*2740*/  FMUL.FTZ R0, R2.reuse, R7 ;  /* 0x0000000702007220 */ /* 0x042fe20000410000 */
[----:B------:R-:W-:-:S03]  /*2750*/  FMUL.FTZ R2, R2, 0.5 ;  /* 0x3f00000002027820 */ /* 0x000fc60000410000 */
[----:B------:R-:W-:-:S04]  /*2760*/  FFMA R3, -R0, R0, R7 ;  /* 0x0000000000037223 */ /* 0x000fc80000000107 */
[----:B------:R-:W-:-:S07]  /*2770*/  FFMA R3, R3, R2, R0 ;  /* 0x0000000203037223 */ /* 0x000fce0000000000 */
.L_x_38:
[----:B------:R-:W-:-:S04]  /*2780*/  FADD R0, R3, R8 ;  /* 0x0000000803007221 */ /* 0x000fc80000000000 */
[----:B------:R-:W-:-:S07]  /*2790*/  FADD R0, R0, -R9 ;  /* 0x8000000900007221 */ /* 0x000fce0000000000 */
.L_x_35:
[----:B------:R-:W1:Y:S01]  /*27a0*/  LDCU UR4, c[0x0][0x384] ;  /* 0x00007080ff0477ac */ /* 0x000e620008000800 */
[----:B------:R-:W-:-:S04]  /*27b0*/  IADD3 R10, PT, PT, R10, 0x1, RZ ;  /* 0x000000010a0a7810 */ /* 0x000fc80007ffe0ff */
[----:B-1----:R-:W-:-:S13]  /*27c0*/  ISETP.NE.AND P0, PT, R10, UR4, PT ;  /* 0x000000040a007c0c */ /* 0x002fda000bf05270 */
[----:B------:R-:W-:Y:S05]  /*27d0*/  @P0 BRA `(.L_x_39) ;  /* 0xfffffff800d00947 */ /* 0x000fea000383ffff */
.L_x_2:
[----:B0-----:R-:W0:Y:S01]  /*27e0*/  F2F.F64.F32 R2, R0 ;  /* 0x0000000000027310 */ /* 0x001e220000201800 */
[----:B------:R-:W-:Y:S01]  /*27f0*/  MOV R8, 0x0 ;  /* 0x0000000000087802 */ /* 0x000fe20000000f00 */
[----:B------:R-:W1:Y:S01]  /*2800*/  LDCU.64 UR6, c[0x4][0x8] ;  /* 0x01000100ff0677ac */ /* 0x000e620008000a00 */
[----:B------:R-:W-:-:S04]  /*2810*/  IADD3 R6, P0, P1, R1, 0x20, R6 ;  /* 0x0000002001067810 */ /* 0x000fc8000791e006 */
[----:B------:R-:W2:Y:S01]  /*2820*/  LDC.64 R8, c[0x4][R8] ;  /* 0x0100000008087b82 */ /* 0x000ea20000000a00 */
[----:B------:R-:W-:Y:S01]  /*2830*/  IADD3.X R7, PT, PT, RZ, UR5, RZ, P0, P1 ;  /* 0x00000005ff077c10 */ /* 0x000fe200087e24ff */
[----:B0-----:R0:W-:Y:S01]  /*2840*/  STL.64 [R1+0x20], R2 ;  /* 0x0000200201007387 */ /* 0x0011e20000100a00 */
[----:B-1----:R-:W-:Y:S01]  /*2850*/  IMAD.U32 R4, RZ, RZ, UR6 ;  /* 0x00000006ff047e24 */ /* 0x002fe2000f8e00ff */
[----:B------:R-:W-:-:S07]  /*2860*/  MOV R5, UR7 ;  /* 0x0000000700057c02 */ /* 0x000fce0008000f00 */
[----:B------:R-:W-:-:S07]  /*2870*/  LEPC R20, `(.L_x_40) ;  /* 0x000000001014794e */ /* 0x000fce0000000000 */
[----:B0-2---:R-:W-:Y:S05]  /*2880*/  CALL.ABS.NOINC R8 ;  /* 0x0000000008007343 */ /* 0x005fea0003c00000 */
.L_x_40:
[----:B------:R-:W-:Y:S05]  /*2890*/  EXIT ;  /* 0x000000000000794d */ /* 0x000fea0003800000 */
        .weak           $__internal_0_$__cuda_sm20_sqrt_rn_f32_slowpath
        .type           $__internal_0_$__cuda_sm20_sqrt_rn_f32_slowpath,@function
        .size           $__internal_0_$__cuda_sm20_sqrt_rn_f32_slowpath,($__internal_1_$__cuda_sm3x_div_rn_noftz_f32_slowpath - $__internal_0_$__cuda_sm20_sqrt_rn_f32_slowpath)
$__internal_0_$__cuda_sm20_sqrt_rn_f32_slowpath:
[----:B------:R-:W-:-:S13]  /*28a0*/  LOP3.LUT P0, RZ, R0, 0x7fffffff, RZ, 0xc0, !PT ;  /* 0x7fffffff00ff7812 */ /* 0x000fda000780c0ff */
[----:B------:R-:W-:Y:S01]  /*28b0*/  @!P0 MOV R2, R0 ;  /* 0x0000000000028202 */ /* 0x000fe20000000f00 */
[----:B------:R-:W-:Y:S06]  /*28c0*/  @!P0 BRA `(.L_x_41) ;  /* 0x0000000000408947 */ /* 0x000fec0003800000 */
[----:B------:R-:W-:-:S13]  /*28d0*/  FSETP.GEU.FTZ.AND P0, PT, R0, RZ, PT ;  /* 0x000000ff0000720b */ /* 0x000fda0003f1e000 */
[----:B------:R-:W-:Y:S01]  /*28e0*/  @!P0 IMAD.MOV.U32 R2, RZ, RZ, 0x7fffffff ;  /* 0x7fffffffff028424 */ /* 0x000fe200078e00ff */
[----:B------:R-:W-:Y:S06]  /*28f0*/  @!P0 BRA `(.L_x_41) ;  /* 0x0000000000348947 */ /* 0x000fec0003800000 */
[----:B------:R-:W-:-:S13]  /*2900*/  FSETP.GTU.FTZ.AND P0, PT, |R0|, +INF , PT ;  /* 0x7f8000000000780b */ /* 0x000fda0003f1c200 */
[----:B------:R-:W-:Y:S01]  /*2910*/  @P0 FADD.FTZ R2, R0, 1 ;  /* 0x3f80000000020421 */ /* 0x000fe20000010000 */
[----:B------:R-:W-:Y:S06]  /*2920*/  @P0 BRA `(.L_x_41) ;  /* 0x0000000000280947 */ /* 0x000fec0003800000 */
[----:B------:R-:W-:-:S13]  /*2930*/  FSETP.NEU.FTZ.AND P0, PT, |R0|, +INF , PT ;  /* 0x7f8000000000780b */ /* 0x000fda0003f1d200 */
[----:B------:R-:W-:-:S04]  /*2940*/  @P0 FFMA R3, R0, 1.84467440737095516160e+19, RZ ;  /* 0x5f80000000030823 */ /* 0x000fc800000000ff */
[----:B------:R-:W0:Y:S02]  /*2950*/  @P0 MUFU.RSQ R2, R3 ;  /* 0x0000000300020308 */ /* 0x000e240000001400 */
[----:B0-----:R-:W-:Y:S01]  /*2960*/  @P0 FMUL.FTZ R4, R3, R2 ;  /* 0x0000000203040220 */ /* 0x001fe20000410000 */
[----:B------:R-:W-:Y:S01]  /*2970*/  @P0 FMUL.FTZ R12, R2, 0.5 ;  /* 0x3f000000020c0820 */ /* 0x000fe20000410000 */
[----:B------:R-:W-:Y:S02]  /*2980*/  @!P0 MOV R2, R0 ;  /* 0x0000000000028202 */ /* 0x000fe40000000f00 */
[----:B------:R-:W-:-:S04]  /*2990*/  @P0 FADD.FTZ R5, -R4, -RZ ;  /* 0x800000ff04050221 */ /* 0x000fc80000010100 */
[----:B------:R-:W-:-:S04]  /*29a0*/  @P0 FFMA R5, R4, R5, R3 ;  /* 0x0000000504050223 */ /* 0x000fc80000000003 */
[----:B------:R-:W-:-:S04]  /*29b0*/  @P0 FFMA R5, R5, R12, R4 ;  /* 0x0000000c05050223 */ /* 0x000fc80000000004 */
[----:B------:R-:W-:-:S07]  /*29c0*/  @P0 FMUL.FTZ R2, R5, 2.3283064365386962891e-10 ;  /* 0x2f80000005020820 */ /* 0x000fce0000410000 */
.L_x_41:
[----:B------:R-:W-:Y:S01]  /*29d0*/  HFMA2 R3, -RZ, RZ, 0, 0 ;  /* 0x00000000ff037431 */ /* 0x000fe200000001ff */
[----:B------:R-:W-:Y:S01]  /*29e0*/  MOV R0, R2 ;  /* 0x0000000200007202 */ /* 0x000fe20000000f00 */
[----:B------:R-:W-:-:S04]  /*29f0*/  IMAD.MOV.U32 R2, RZ, RZ, R13 ;  /* 0x000000ffff027224 */ /* 0x000fc800078e000d */
[----:B------:R-:W-:Y:S05]  /*2a00*/  RET.REL.NODEC R2 `(_Z7computefifffPfiiffffffffffffffffffffff) ;  /* 0xffffffd4027c7950 */ /* 0x000fea0003c3ffff */
        .weak           $__internal_1_$__cuda_sm3x_div_rn_noftz_f32_slowpath
        .type           $__internal_1_$__cuda_sm3x_div_rn_noftz_f32_slowpath,@function
        .size           $__internal_1_$__cuda_sm3x_div_rn_noftz_f32_slowpath,(.L_x_52 - $__internal_1_$__cuda_sm3x_div_rn_noftz_f32_slowpath)
$__internal_1_$__cuda_sm3x_div_rn_noftz_f32_slowpath:
[----:B------:R-:W-:Y:S02]  /*2a10*/  SHF.R.U32.HI R14, RZ, 0x17, R3 ;  /* 0x00000017ff0e7819 */ /* 0x000fe40000011603 */
[----:B------:R-:W-:Y:S02]  /*2a20*/  SHF.R.U32.HI R13, RZ, 0x17, R2 ;  /* 0x00000017ff0d7819 */ /* 0x000fe40000011602 */
[----:B------:R-:W-:Y:S02]  /*2a30*/  LOP3.LUT R14, R14, 0xff, RZ, 0xc0, !PT ;  /* 0x000000ff0e0e7812 */ /* 0x000fe400078ec0ff */
[----:B------:R-:W-:Y:S02]  /*2a40*/  LOP3.LUT R15, R13, 0xff, RZ, 0xc0, !PT ;  /* 0x000000ff0d0f7812 */ /* 0x000fe400078ec0ff */
[----:B------:R-:W-:-:S03]  /*2a50*/  IADD3 R17, PT, PT, R14, -0x1, RZ ;  /* 0xffffffff0e117810 */ /* 0x000fc60007ffe0ff */
[----:B------:R-:W-:Y:S01]  /*2a60*/  VIADD R16, R15, 0xffffffff ;  /* 0xffffffff0f107836 */ /* 0x000fe20000000000 */
[----:B------:R-:W-:-:S04]  /*2a70*/  ISETP.GT.U32.AND P0, PT, R17, 0xfd, PT ;  /* 0x000000fd1100780c */ /* 0x000fc80003f04070 */
[----:B------:R-:W-:-:S13]  /*2a80*/  ISETP.GT.U32.OR P0, PT, R16, 0xfd, P0 ;  /* 0x000000fd1000780c */ /* 0x000fda0000704470 */
[----:B------:R-:W-:Y:S01]  /*2a90*/  @!P0 MOV R13, RZ ;  /* 0x000000ff000d8202 */ /* 0x000fe20000000f00 */
[----:B------:R-:W-:Y:S06]  /*2aa0*/  @!P0 BRA `(.L_x_42) ;  /* 0x00000000005c8947 */ /* 0x000fec0003800000 */
[----:B------:R-:W-:Y:S02]  /*2ab0*/  FSETP.GTU.FTZ.AND P0, PT, |R2|, +INF , PT ;  /* 0x7f8000000200780b */ /* 0x000fe40003f1c200 */
[----:B------:R-:W-:-:S04]  /*2ac0*/  FSETP.GTU.FTZ.AND P1, PT, |R3|, +INF , PT ;  /* 0x7f8000000300780b */ /* 0x000fc80003f3c200 */
[----:B------:R-:W-:-:S13]  /*2ad0*/  PLOP3.LUT P0, PT, P0, P1, PT, 0xf8, 0x8f ;  /* 0x00000000008f781c */ /* 0x000fda0000703f70 */
[----:B------:R-:W-:Y:S05]  /*2ae0*/  @P0 BRA `(.L_x_43) ;  /* 0x0000000400440947 */ /* 0x000fea0003800000 */
[----:B------:R-:W-:-:S13]  /*2af0*/  LOP3.LUT P0, RZ, R3, 0x7fffffff, R2, 0xc8, !PT ;  /* 0x7fffffff03ff7812 */ /* 0x000fda000780c802 */
[----:B------:R-:W-:Y:S05]  /*2b00*/  @!P0 BRA `(.L_x_44) ;  /* 0x0000000400348947 */ /* 0x000fea0003800000 */
[C---:B------:R-:W-:Y:S02]  /*2b10*/  FSETP.NEU.FTZ.AND P2, PT, |R2|.reuse, +INF , PT ;  /* 0x7f8000000200780b */ /* 0x040fe40003f5d200 */
[----:B------:R-:W-:Y:S02]  /*2b20*/  FSETP.NEU.FTZ.AND P1, PT, |R3|, +INF , PT ;  /* 0x7f8000000300780b */ /* 0x000fe40003f3d200 */
[----:B------:R-:W-:-:S11]  /*2b30*/  FSETP.NEU.FTZ.AND P0, PT, |R2|, +INF , PT ;  /* 0x7f8000000200780b */ /* 0x000fd60003f1d200 */
[----:B------:R-:W-:Y:S05]  /*2b40*/  @!P1 BRA !P2, `(.L_x_44) ;  /* 0x0000000400249947 */ /* 0x000fea0005000000 */
[----:B------:R-:W-:-:S04]  /*2b50*/  LOP3.LUT P2, RZ, R2, 0x7fffffff, RZ, 0xc0, !PT ;  /* 0x7fffffff02ff7812 */ /* 0x000fc8000784c0ff */
[----:B------:R-:W-:-:S13]  /*2b60*/  PLOP3.LUT P1, PT, P1, P2, PT, 0x2f, 0xf2 ;  /* 0x0000000000f2781c */ /* 0x000fda0000f24577 */
[----:B------:R-:W-:Y:S05]  /*2b70*/  @P1 BRA `(.L_x_45) ;  /* 0x0000000400101947 */ /* 0x000fea0003800000 */
[----:B------:R-:W-:-:S04]  /*2b80*/  LOP3.LUT P1, RZ, R3, 0x7fffffff, RZ, 0xc0, !PT ;  /* 0x7fffffff03ff7812 */ /* 0x000fc8000782c0ff */
[----:B------:R-:W-:-:S13]  /*2b90*/  PLOP3.LUT P0, PT, P0, P1, PT, 0x2f, 0xf2 ;  /* 0x0000000000f2781c */ /* 0x000fda0000702577 */
[----:B------:R-:W-:Y:S05]  /*2ba0*/  @P0 BRA `(.L_x_46) ;  /* 0x0000000000f80947 */ /* 0x000fea0003800000 */
[----:B------:R-:W-:Y:S02]  /*2bb0*/  ISETP.GE.AND P0, PT, R16, RZ, PT ;  /* 0x000000ff1000720c */ /* 0x000fe40003f06270 */
[----:B------:R-:W-:-:S11]  /*2bc0*/  ISETP.GE.AND P1, PT, R17, RZ, PT ;  /* 0x000000ff1100720c */ /* 0x000fd60003f26270 */
[----:B------:R-:W-:Y:S01]  /*2bd0*/  @P0 MOV R13, RZ ;  /* 0x000000ff000d0202 */ /* 0x000fe20000000f00 */
[----:B------:R-:W-:Y:S02]  /*2be0*/  @!P0 IMAD.MOV.U32 R13, RZ, RZ, -0x40 ;  /* 0xffffffc0ff0d8424 */ /* 0x000fe400078e00ff */
[----:B------:R-:W-:Y:S01]  /*2bf0*/  @!P0 FFMA R2, R2, 1.84467440737095516160e+19, RZ ;  /* 0x5f80000002028823 */ /* 0x000fe200000000ff */
[----:B------:R-:W-:Y:S02]  /*2c00*/  @!P1 FFMA R3, R3, 1.84467440737095516160e+19, RZ ;  /* 0x5f80000003039823 */ /* 0x000fe400000000ff */
[----:B------:R-:W-:-:S07]  /*2c10*/  @!P1 IADD3 R13, PT, PT, R13, 0x40, RZ ;  /* 0x000000400d0d9810 */ /* 0x000fce0007ffe0ff */
.L_x_42:
[----:B------:R-:W-:Y:S01]  /*2c20*/  LEA R16, R14, 0xc0800000, 0x17 ;  /* 0xc08000000e107811 */ /* 0x000fe200078eb8ff */
[----:B------:R-:W-:-:S03]  /*2c30*/  VIADD R15, R15, 0xffffff81 ;  /* 0xffffff810f0f7836 */ /* 0x000fc60000000000 */
[----:B------:R-:W-:Y:S01]  /*2c40*/  IADD3 R16, PT, PT, -R16, R3, RZ ;  /* 0x0000000310107210 */ /* 0x000fe20007ffe1ff */
[----:B------:R-:W-:-:S03]  /*2c50*/  IMAD R2, R15, -0x800000, R2 ;  /* 0xff8000000f027824 */ /* 0x000fc600078e0202 */
[----:B------:R0:W1:Y:S01]  /*2c60*/  MUFU.RCP R3, R16 ;  /* 0x0000001000037308 */ /* 0x0000620000001000 */
[----:B------:R-:W-:Y:S01]  /*2c70*/  FADD.FTZ R17, -R16, -RZ ;  /* 0x800000ff10117221 */ /* 0x000fe20000010100 */
[----:B0-----:R-:W-:-:S04]  /*2c80*/  IADD3 R16, PT, PT, R15, 0x7f, -R14 ;  /* 0x0000007f0f107810 */ /* 0x001fc80007ffe80e */
[----:B------:R-:W-:Y:S01]  /*2c90*/  IADD3 R13, PT, PT, R16, R13, RZ ;  /* 0x0000000d100d7210 */ /* 0x000fe20007ffe0ff */
[----:B-1----:R-:W-:-:S04]  /*2ca0*/  FFMA R18, R3, R17, 1 ;  /* 0x3f80000003127423 */ /* 0x002fc80000000011 */
[----:B------:R-:W-:-:S04]  /*2cb0*/  FFMA R3, R3, R18, R3 ;  /* 0x0000001203037223 */ /* 0x000fc80000000003 */
[----:B------:R-:W-:-:S04]  /*2cc0*/  FFMA R18, R2, R3, RZ ;  /* 0x0000000302127223 */ /* 0x000fc800000000ff */
[----:B------:R-:W-:-:S04]  /*2cd0*/  FFMA R19, R17, R18, R2 ;  /* 0x0000001211137223 */ /* 0x000fc80000000002 */
[----:B------:R-:W-:-:S04]  /*2ce0*/  FFMA R18, R3, R19, R18 ;  /* 0x0000001303127223 */ /* 0x000fc80000000012 */
[----:B------:R-:W-:-:S04]  /*2cf0*/  FFMA R17, R17, R18, R2 ;  /* 0x0000001211117223 */ /* 0x000fc80000000002 */
[----:B------:R-:W-:-:S05]  /*2d00*/  FFMA R2, R3, R17, R18 ;  /* 0x0000001103027223 */ /* 0x000fca0000000012 */
[----:B------:R-:W-:-:S04]  /*2d10*/  SHF.R.U32.HI R14, RZ, 0x17, R2 ;  /* 0x00000017ff0e7819 */ /* 0x000fc80000011602 */
[----:B------:R-:W-:-:S04]  /*2d20*/  LOP3.LUT R14, R14, 0xff, RZ, 0xc0, !PT ;  /* 0x000000ff0e0e7812 */ /* 0x000fc800078ec0ff */
[----:B------:R-:W-:-:S05]  /*2d30*/  IADD3 R19, PT, PT, R14, R13, RZ ;  /* 0x0000000d0e137210 */ /* 0x000fca0007ffe0ff */
[----:B------:R-:W-:-:S05]  /*2d40*/  VIADD R14, R19, 0xffffffff ;  /* 0xffffffff130e7836 */ /* 0x000fca0000000000 */
[----:B------:R-:W-:-:S13]  /*2d50*/  ISETP.GE.U32.AND P0, PT, R14, 0xfe, PT ;  /* 0x000000fe0e00780c */ /* 0x000fda0003f06070 */
[----:B------:R-:W-:Y:S05]  /*2d60*/  @!P0 BRA `(.L_x_47) ;  /* 0x0000000000808947 */ /* 0x000fea0003800000 */
[----:B------:R-:W-:-:S13]  /*2d70*/  ISETP.GT.AND P0, PT, R19, 0xfe, PT ;  /* 0x000000fe1300780c */ /* 0x000fda0003f04270 */
[----:B------:R-:W-:Y:S05]  /*2d80*/  @P0 BRA `(.L_x_48) ;  /* 0x00000000006c0947 */ /* 0x000fea0003800000 */
[----:B------:R-:W-:-:S13]  /*2d90*/  ISETP.GE.AND P0, PT, R19, 0x1, PT ;  /* 0x000000011300780c */ /* 0x000fda0003f06270 */
[----:B------:R-:W-:Y:S05]  /*2da0*/  @P0 BRA `(.L_x_49) ;  /* 0x0000000000980947 */ /* 0x000fea0003800000 */
[----:B------:R-:W-:Y:S02]  /*2db0*/  ISETP.GE.AND P0, PT, R19, -0x18, PT ;  /* 0xffffffe81300780c */ /* 0x000fe40003f06270 */
[----:B------:R-:W-:-:S11]  /*2dc0*/  LOP3.LUT R2, R2, 0x80000000, RZ, 0xc0, !PT ;  /* 0x8000000002027812 */ /* 0x000fd600078ec0ff */
[----:B------:R-:W-:Y:S05]  /*2dd0*/  @!P0 BRA `(.L_x_49) ;  /* 0x00000000008c8947 */ /* 0x000fea0003800000 */
[-CC-:B------:R-:W-:Y:S01]  /*2de0*/  FFMA.RZ R13, R3, R17.reuse, R18.reuse ;  /* 0x00000011030d7223 */ /* 0x180fe2000000c012 */
[----:B------:R-:W-:Y:S01]  /*2df0*/  IADD3 R16, PT, PT, R19, 0x20, RZ ;  /* 0x0000002013107810 */ /* 0x000fe20007ffe0ff */
[-CC-:B------:R-:W-:Y:S01]  /*2e00*/  FFMA.RM R14, R3, R17.reuse, R18.reuse ;  /* 0x00000011030e7223 */ /* 0x180fe20000004012 */
[----:B------:R-:W-:Y:S02]  /*2e10*/  ISETP.NE.AND P2, PT, R19, RZ, PT ;  /* 0x000000ff1300720c */ /* 0x000fe40003f45270 */
[----:B------:R-:W-:Y:S01]  /*2e20*/  LOP3.LUT R15, R13, 0x7fffff, RZ, 0xc0, !PT ;  /* 0x007fffff0d0f7812 */ /* 0x000fe200078ec0ff */
[----:B------:R-:W-:Y:S01]  /*2e30*/  FFMA.RP R13, R3, R17, R18 ;  /* 0x00000011030d7223 */ /* 0x000fe20000008012 */
[----:B------:R-:W-:Y:S02]  /*2e40*/  ISETP.NE.AND P1, PT, R19, RZ, PT ;  /* 0x000000ff1300720c */ /* 0x000fe40003f25270 */
[----:B------:R-:W-:Y:S02]  /*2e50*/  LOP3.LUT R15, R15, 0x800000, RZ, 0xfc, !PT ;  /* 0x008000000f0f7812 */ /* 0x000fe400078efcff */
[----:B------:R-:W-:-:S02]  /*2e60*/  IADD3 R3, PT, PT, -R19, RZ, RZ ;  /* 0x000000ff13037210 */ /* 0x000fc40007ffe1ff */
[----:B------:R-:W-:Y:S02]  /*2e70*/  SHF.L.U32 R16, R15, R16, RZ ;  /* 0x000000100f107219 */ /* 0x000fe400000006ff */
[----:B------:R-:W-:Y:S02]  /*2e80*/  FSETP.NEU.FTZ.AND P0, PT, R13, R14, PT ;  /* 0x0000000e0d00720b */ /* 0x000fe40003f1d000 */
[----:B------:R-:W-:Y:S02]  /*2e90*/  SEL R14, R3, RZ, P2 ;  /* 0x000000ff030e7207 */ /* 0x000fe40001000000 */
[----:B------:R-:W-:Y:S02]  /*2ea0*/  ISETP.NE.AND P1, PT, R16, RZ, P1 ;  /* 0x000000ff1000720c */ /* 0x000fe40000f25270 */
[----:B------:R-:W-:Y:S02]  /*2eb0*/  SHF.R.U32.HI R14, RZ, R14, R15 ;  /* 0x0000000eff0e7219 */ /* 0x000fe4000001160f */
[----:B------:R-:W-:-:S02]  /*2ec0*/  PLOP3.LUT P0, PT, P0, P1, PT, 0xf8, 0x8f ;  /* 0x00000000008f781c */ /* 0x000fc40000703f70 */
[----:B------:R-:W-:Y:S02]  /*2ed0*/  SHF.R.U32.HI R16, RZ, 0x1, R14 ;  /* 0x00000001ff107819 */ /* 0x000fe4000001160e */
[----:B------:R-:W-:-:S04]  /*2ee0*/  SEL R3, RZ, 0x1, !P0 ;  /* 0x00000001ff037807 */ /* 0x000fc80004000000 */
[----:B------:R-:W-:-:S04]  /*2ef0*/  LOP3.LUT R3, R3, 0x1, R16, 0xf8, !PT ;  /* 0x0000000103037812 */ /* 0x000fc800078ef810 */
[----:B------:R-:W-:-:S05]  /*2f00*/  LOP3.LUT R3, R3, R14, RZ, 0xc0, !PT ;  /* 0x0000000e03037212 */ /* 0x000fca00078ec0ff */
[----:B------:R-:W-:-:S05]  /*2f10*/  IMAD.IADD R3, R16, 0x1, R3 ;  /* 0x0000000110037824 */ /* 0x000fca00078e0203 */
[----:B------:R-:W-:Y:S01]  /*2f20*/  LOP3.LUT R2, R3, R2, RZ, 0xfc, !PT ;  /* 0x0000000203027212 */ /* 0x000fe200078efcff */
[----:B------:R-:W-:Y:S06]  /*2f30*/  BRA `(.L_x_49) ;  /* 0x0000000000347947 */ /* 0x000fec0003800000 */
.L_x_48:
[----:B------:R-:W-:-:S04]  /*2f40*/  LOP3.LUT R2, R2, 0x80000000, RZ, 0xc0, !PT ;  /* 0x8000000002027812 */ /* 0x000fc800078ec0ff */
[----:B------:R-:W-:Y:S01]  /*2f50*/  LOP3.LUT R2, R2, 0x7f800000, RZ, 0xfc, !PT ;  /* 0x7f80000002027812 */ /* 0x000fe200078efcff */
[----:B------:R-:W-:Y:S06]  /*2f60*/  BRA `(.L_x_49) ;  /* 0x0000000000287947 */ /* 0x000fec0003800000 */
.L_x_47:
[----:B------:R-:W-:Y:S01]  /*2f70*/  LEA R2, R13, R2, 0x17 ;  /* 0x000000020d027211 */ /* 0x000fe200078eb8ff */
[----:B------:R-:W-:Y:S06]  /*2f80*/  BRA `(.L_x_49) ;  /* 0x0000000000207947 */ /* 0x000fec0003800000 */
.L_x_46:
[----:B------:R-:W-:-:S04]  /*2f90*/  LOP3.LUT R2, R3, 0x80000000, R2, 0x48, !PT ;  /* 0x8000000003027812 */ /* 0x000fc800078e4802 */
[----:B------:R-:W-:Y:S01]  /*2fa0*/  LOP3.LUT R2, R2, 0x7f800000, RZ, 0xfc, !PT ;  /* 0x7f80000002027812 */ /* 0x000fe200078efcff */
[----:B------:R-:W-:Y:S06]  /*2fb0*/  BRA `(.L_x_49) ;  /* 0x0000000000147947 */ /* 0x000fec0003800000 */
.L_x_45:
[----:B------:R-:W-:Y:S01]  /*2fc0*/  LOP3.LUT R2, R3, 0x80000000, R2, 0x48, !PT ;  /* 0x8000000003027812 */ /* 0x000fe200078e4802 */
[----:B------:R-:W-:Y:S06]  /*2fd0*/  BRA `(.L_x_49) ;  /* 0x00000000000c7947 */ /* 0x000fec0003800000 */
.L_x_44:
[----:B------:R-:W0:Y:S01]  /*2fe0*/  MUFU.RSQ R2, -QNAN ;  /* 0xffc0000000027908 */ /* 0x000e220000001400 */
[----:B------:R-:W-:Y:S05]  /*2ff0*/  BRA `(.L_x_49) ;  /* 0x0000000000047947 */ /* 0x000fea0003800000 */
.L_x_43:
[----:B------:R-:W-:-:S07]  /*3000*/  FADD.FTZ R2, R2, R3 ;  /* 0x0000000302027221 */ /* 0x000fce0000010000 */
.L_x_49:
[----:B------:R-:W-:-:S04]  /*3010*/  HFMA2 R13, -RZ, RZ, 0, 0 ;  /* 0x00000000ff0d7431 */ /* 0x000fc800000001ff */
[----:B0-----:R-:W-:Y:S05]  /*3020*/  RET.REL.NODEC R12 `(_Z7computefifffPfiiffffffffffffffffffffff) ;  /* 0xffffffcc0cf47950 */ /* 0x001fea0003c3ffff */
.L_x_50:
[----:B------:R-:W-:-:S00]  /*3030*/  BRA `(.L_x_50) ;  /* 0xfffffffc00fc7947 */ /* 0x000fc0000383ffff */
[----:B------:R-:W-:-:S00]  /*3040*/  NOP ;  /* 0x0000000000007918 */ /* 0x000fc00000000000 */
        /* <DEDUP_REMOVED lines=11> */
.L_x_52:


//--------------------- .nv.global.init           --------------------------
	.section	.nv.global.init,"aw",@progbits
	.align	4
.nv.global.init:
	.type		__cudart_i2opi_f,@object
	.size		__cudart_i2opi_f,($str - __cudart_i2opi_f)
__cudart_i2opi_f:
        /*0000*/ 	.byte	0x41, 0x90, 0x43, 0x3c, 0x99, 0x95, 0x62, 0xdb, 0xc0, 0xdd, 0x34, 0xf5, 0xd1, 0x57, 0x27, 0xfc
        /*0010*/ 	.byte	0x29, 0x15, 0x44, 0x4e, 0x6e, 0x83, 0xf9, 0xa2
	.type		$str,@object
	.size		$str,(.L_0 - $str)
$str:
        /*0018*/ 	.byte	0x25, 0x2e, 0x31, 0x37, 0x67, 0x0a, 0x00
.L_0:


//--------------------- .nv.shared.reserved.0     --------------------------
	.section	.nv.shared.reserved.0,"aw",@nobits
	.weak		__nv_reservedSMEM_offset_0_alias
	.size		__nv_reservedSMEM_offset_0_alias, 0, 64
	.other		__nv_reservedSMEM_offset_0_alias,@"STO_CUDA_RESERVED_SHARED STV_DEFAULT"
__nv_reservedSMEM_offset_0_alias:
	.zero		0
	.zero		64


//--------------------- .nv.constant0._Z7computefifffPfiiffffffffffffffffffffff --------------------------
	.section	.nv.constant0._Z7computefifffPfiiffffffffffffffffffffff,"a",@progbits
	.sectionflags	@""
	.align	4
.nv.constant0._Z7computefifffPfiiffffffffffffffffffffff:
	.zero		1024


//--------------------- SYMBOLS --------------------------

	.type		.nv.reservedSmem.offset0,@object
	.size		.nv.reservedSmem.offset0,0x4
	.type		vprintf,@function
